def attn_fwd(
    Q,
    K,
    V,
    Out,
    Lse,
    sm_scale,
    stride_qz,
    stride_qh,
    stride_qm,
    stride_qk,
    stride_kz,
    stride_kh,
    stride_kn,
    stride_kk,
    stride_vz,
    stride_vh,
    stride_vn,
    stride_vk,
    stride_oz,
    stride_oh,
    stride_om,
    stride_ok,
    seqlen_q,
    seqlen_k,
    BLOCK_M: tl.constexpr,
    BLOCK_N: tl.constexpr,
    HEAD_DIM: tl.constexpr,
    CAUSAL: tl.constexpr,
):
    start_m = tl.program_id(0)
    off_hz = tl.program_id(1)
    q_off = off_hz * stride_qh
    k_off = off_hz * stride_kh
    v_off = off_hz * stride_vh
    offs_m = start_m * BLOCK_M + tl.arange(0, BLOCK_M)
    offs_d = tl.arange(0, HEAD_DIM)
    offs_n = tl.arange(0, BLOCK_N)
    q_ptrs = Q + q_off + offs_m[:, None] * stride_qm + offs_d[None, :] * stride_qk
    k_ptrs = K + k_off + offs_d[:, None] * stride_kk + offs_n[None, :] * stride_kn
    v_ptrs = V + v_off + offs_n[:, None] * stride_vn + offs_d[None, :] * stride_vk
    m_i = tl.full([BLOCK_M], float("-inf"), dtype=tl.float32)
    l_i = tl.zeros([BLOCK_M], dtype=tl.float32) + 1.0
    acc = tl.zeros([BLOCK_M, HEAD_DIM], dtype=tl.float32)
    q = tl.load(q_ptrs)
    acc, l_i, m_i = _attn_fwd_inner(
        acc,
        l_i,
        m_i,
        q,
        k_ptrs,
        v_ptrs,
        sm_scale,
        stride_kn,
        stride_vn,
        start_m,
        seqlen_k,
        BLOCK_M,
        BLOCK_N,
        HEAD_DIM,
        CAUSAL,
    )
    acc = acc / l_i[:, None]
    lse = m_i + tl.math.log2(l_i) / 1.4426950408889634
    o_ptrs = (
        Out
        + off_hz * stride_oh
        + offs_m[:, None] * stride_om
        + offs_d[None, :] * stride_ok
    )
    tl.store(o_ptrs, acc.to(Out.dtype.element_ty))
    tl.store(Lse + off_hz * seqlen_q + offs_m, lse)

# config = {"BLOCK_M": 64, "BLOCK_N": 32, "HEAD_DIM": 16, "arch": "sm_90", "causal": false, "dtype": "bf16", "num_stages": 2, "num_warps": 8}
# arch = sm_90


// ===== COMPILED SASS (sm_90a) =====

	.target	sm_90a

	.elftype	@"ET_EXEC"


//--------------------- .note.nv.tkinfo           --------------------------
	.section	.note.nv.tkinfo,"",@"SHT_NOTE"
	.sectionflags	@"SHF_NOTE_NV_TKINFO"
	.tkinfo
        /*0018*/ 	.word	0x00000002
        /*0030*/ 	.string	""
        /*0030*/ 	.string	"ptxas"
        /*0030*/ 	.string	"Cuda compilation tools, release 13.0, V13.0.88"
        /*0030*/ 	.string	"Build cuda_13.0.r13.0/compiler.36424714_0"
        /*0030*/ 	.string	"-v  -suppress-debug-info  -lineinfo  -arch sm_90a "



//--------------------- .note.nv.cuinfo           --------------------------
	.section	.note.nv.cuinfo,"",@"SHT_NOTE"
	.sectionflags	@"SHF_NOTE_NV_CUINFO"
        /*0018*/ 	.short	0x0002
        /*001a*/ 	.short	0x005a
        /*001c*/ 	.short	0x0082
	.zero		2


//--------------------- .nv.info                  --------------------------
	.section	.nv.info,"",@"SHT_CUDA_INFO"
	.align	4


	//----- nvinfo : EIATTR_REGCOUNT
	.align		4
        /*0000*/ 	.byte	0x04, 0x2f
        /*0002*/ 	.short	(.L_2 - .L_1)
	.align		4
.L_1:
        /*0004*/ 	.word	index@(attn_fwd)
        /*0008*/ 	.word	0x00000030


	//----- nvinfo : EIATTR_FRAME_SIZE
	.align		4
.L_2:
        /*000c*/ 	.byte	0x04, 0x11
        /*000e*/ 	.short	(.L_4 - .L_3)
	.align		4
.L_3:
        /*0010*/ 	.word	index@(attn_fwd)
        /*0014*/ 	.word	0x00000000


	//----- nvinfo : EIATTR_MIN_STACK_SIZE
	.align		4
.L_4:
        /*0018*/ 	.byte	0x04, 0x12
        /*001a*/ 	.short	(.L_6 - .L_5)
	.align		4
.L_5:
        /*001c*/ 	.word	index@(attn_fwd)
        /*0020*/ 	.word	0x00000000
.L_6:


//--------------------- .nv.compat                --------------------------
	.section	.nv.compat,"",@"SHT_CUDA_COMPAT_INFO"
	.align	4
        /*0000*/ 	.byte	0x02, 0x09, 0x01, 0x00, 0x02, 0x02, 0x04, 0x00, 0x02, 0x05, 0x05, 0x00, 0x03, 0x07, 0x01, 0x01
        /*0010*/ 	.byte	0x02, 0x03, 0x00, 0x00, 0x02, 0x06, 0x01, 0x00, 0x04, 0x0b, 0x08, 0x00, 0x00, 0x00, 0x00, 0x00
        /*0020*/ 	.byte	0x00, 0x00, 0x00, 0x00


//--------------------- .nv.info.attn_fwd         --------------------------
	.section	.nv.info.attn_fwd,"",@"SHT_CUDA_INFO"
	.sectionflags	@""
	.align	4


	//----- nvinfo : EIATTR_CUDA_API_VERSION
	.align		4
        /*0000*/ 	.byte	0x04, 0x37
        /*0002*/ 	.short	(.L_8 - .L_7)
.L_7:
        /*0004*/ 	.word	0x00000082


	//----- nvinfo : EIATTR_KPARAM_INFO
	.align		4
.L_8:
        /*0008*/ 	.byte	0x04, 0x17
        /*000a*/ 	.short	(.L_10 - .L_9)
.L_9:
        /*000c*/ 	.word	0x00000000
        /*0010*/ 	.short	0x0019
        /*0012*/ 	.short	0x0080
        /*0014*/ 	.byte	0x00, 0xf4, 0x21, 0x00


	//----- nvinfo : EIATTR_KPARAM_INFO
	.align		4
.L_10:
        /*0018*/ 	.byte	0x04, 0x17
        /*001a*/ 	.short	(.L_12 - .L_11)
.L_11:
        /*001c*/ 	.word	0x00000000
        /*0020*/ 	.short	0x0018
        /*0022*/ 	.short	0x0078
        /*0024*/ 	.byte	0x00, 0xf4, 0x21, 0x00


	//----- nvinfo : EIATTR_KPARAM_INFO
	.align		4
.L_12:
        /*0028*/ 	.byte	0x04, 0x17
        /*002a*/ 	.short	(.L_14 - .L_13)
.L_13:
        /*002c*/ 	.word	0x00000000
        /*0030*/ 	.short	0x0017
        /*0032*/ 	.short	0x0070
        /*0034*/ 	.byte	0x00, 0xf0, 0x11, 0x00


	//----- nvinfo : EIATTR_KPARAM_INFO
	.align		4
.L_14:
        /*0038*/ 	.byte	0x04, 0x17
        /*003a*/ 	.short	(.L_16 - .L_15)
.L_15:
        /*003c*/ 	.word	0x00000000
        /*0040*/ 	.short	0x0016
        /*0042*/ 	.short	0x006c
        /*0044*/ 	.byte	0x00, 0xf0, 0x11, 0x00


	//----- nvinfo : EIATTR_KPARAM_INFO
	.align		4
.L_16:
        /*0048*/ 	.byte	0x04, 0x17
        /*004a*/ 	.short	(.L_18 - .L_17)
.L_17:
        /*004c*/ 	.word	0x00000000
        /*0050*/ 	.short	0x0015
        /*0052*/ 	.short	0x0068
        /*0054*/ 	.byte	0x00, 0xf0, 0x11, 0x00


	//----- nvinfo : EIATTR_KPARAM_INFO
	.align		4
.L_18:
        /*0058*/ 	.byte	0x04, 0x17
        /*005a*/ 	.short	(.L_20 - .L_19)
.L_19:
        /*005c*/ 	.word	0x00000000
        /*0060*/ 	.short	0x0014
        /*0062*/ 	.short	0x0064
        /*0064*/ 	.byte	0x00, 0xf0, 0x11, 0x00


	//----- nvinfo : EIATTR_KPARAM_INFO
	.align		4
.L_20:
        /*0068*/ 	.byte	0x04, 0x17
        /*006a*/ 	.short	(.L_22 - .L_21)
.L_21:
        /*006c*/ 	.word	0x00000000
        /*0070*/ 	.short	0x0013
        /*0072*/ 	.short	0x0060
        /*0074*/ 	.byte	0x00, 0xf0, 0x11, 0x00


	//----- nvinfo : EIATTR_KPARAM_INFO
	.align		4
.L_22:
        /*0078*/ 	.byte	0x04, 0x17
        /*007a*/ 	.short	(.L_24 - .L_23)
.L_23:
        /*007c*/ 	.word	0x00000000
        /*0080*/ 	.short	0x0012
        /*0082*/ 	.short	0x005c
        /*0084*/ 	.byte	0x00, 0xf0, 0x11, 0x00


	//----- nvinfo : EIATTR_KPARAM_INFO
	.align		4
.L_24:
        /*0088*/ 	.byte	0x04, 0x17
        /*008a*/ 	.short	(.L_26 - .L_25)
.L_25:
        /*008c*/ 	.word	0x00000000
        /*0090*/ 	.short	0x0011
        /*0092*/ 	.short	0x0058
        /*0094*/ 	.byte	0x00, 0xf0, 0x11, 0x00


	//----- nvinfo : EIATTR_KPARAM_INFO
	.align		4
.L_26:
        /*0098*/ 	.byte	0x04, 0x17
        /*009a*/ 	.short	(.L_28 - .L_27)
.L_27:
        /*009c*/ 	.word	0x00000000
        /*00a0*/ 	.short	0x0010
        /*00a2*/ 	.short	0x0054
        /*00a4*/ 	.byte	0x00, 0xf0, 0x11, 0x00


	//----- nvinfo : EIATTR_KPARAM_INFO
	.align		4
.L_28:
        /*00a8*/ 	.byte	0x04, 0x17
        /*00aa*/ 	.short	(.L_30 - .L_29)
.L_29:
        /*00ac*/ 	.word	0x00000000
        /*00b0*/ 	.short	0x000f
        /*00b2*/ 	.short	0x0050
        /*00b4*/ 	.byte	0x00, 0xf0, 0x11, 0x00


	//----- nvinfo : EIATTR_KPARAM_INFO
	.align		4
.L_30:
        /*00b8*/ 	.byte	0x04, 0x17
        /*00ba*/ 	.short	(.L_32 - .L_31)
.L_31:
        /*00bc*/ 	.word	0x00000000
        /*00c0*/ 	.short	0x000e
        /*00c2*/ 	.short	0x004c
        /*00c4*/ 	.byte	0x00, 0xf0, 0x11, 0x00


	//----- nvinfo : EIATTR_KPARAM_INFO
	.align		4
.L_32:
        /*00c8*/ 	.byte	0x04, 0x17
        /*00ca*/ 	.short	(.L_34 - .L_33)
.L_33:
        /*00cc*/ 	.word	0x00000000
        /*00d0*/ 	.short	0x000d
        /*00d2*/ 	.short	0x0048
        /*00d4*/ 	.byte	0x00, 0xf0, 0x11, 0x00


	//----- nvinfo : EIATTR_KPARAM_INFO
	.align		4
.L_34:
        /*00d8*/ 	.byte	0x04, 0x17
        /*00da*/ 	.short	(.L_36 - .L_35)
.L_35:
        /*00dc*/ 	.word	0x00000000
        /*00e0*/ 	.short	0x000c
        /*00e2*/ 	.short	0x0044
        /*00e4*/ 	.byte	0x00, 0xf0, 0x11, 0x00


	//----- nvinfo : EIATTR_KPARAM_INFO
	.align		4
.L_36:
        /*00e8*/ 	.byte	0x04, 0x17
        /*00ea*/ 	.short	(.L_38 - .L_37)
.L_37:
        /*00ec*/ 	.word	0x00000000
        /*00f0*/ 	.short	0x000b
        /*00f2*/ 	.short	0x0040
        /*00f4*/ 	.byte	0x00, 0xf0, 0x11, 0x00


	//----- nvinfo : EIATTR_KPARAM_INFO
	.align		4
.L_38:
        /*00f8*/ 	.byte	0x04, 0x17
        /*00fa*/ 	.short	(.L_40 - .L_39)
.L_39:
        /*00fc*/ 	.word	0x00000000
        /*0100*/ 	.short	0x000a
        /*0102*/ 	.short	0x003c
        /*0104*/ 	.byte	0x00, 0xf0, 0x11, 0x00


	//----- nvinfo : EIATTR_KPARAM_INFO
	.align		4
.L_40:
        /*0108*/ 	.byte	0x04, 0x17
        /*010a*/ 	.short	(.L_42 - .L_41)
.L_41:
        /*010c*/ 	.word	0x00000000
        /*0110*/ 	.short	0x0009
        /*0112*/ 	.short	0x0038
        /*0114*/ 	.byte	0x00, 0xf0, 0x11, 0x00


	//----- nvinfo : EIATTR_KPARAM_INFO
	.align		4
.L_42:
        /*0118*/ 	.byte	0x04, 0x17
        /*011a*/ 	.short	(.L_44 - .L_43)
.L_43:
        /*011c*/ 	.word	0x00000000
        /*0120*/ 	.short	0x0008
        /*0122*/ 	.short	0x0034
        /*0124*/ 	.byte	0x00, 0xf0, 0x11, 0x00


	//----- nvinfo : EIATTR_KPARAM_INFO
	.align		4
.L_44:
        /*0128*/ 	.byte	0x04, 0x17
        /*012a*/ 	.short	(.L_46 - .L_45)
.L_45:
        /*012c*/ 	.word	0x00000000
        /*0130*/ 	.short	0x0007
        /*0132*/ 	.short	0x0030
        /*0134*/ 	.byte	0x00, 0xf0, 0x11, 0x00


	//----- nvinfo : EIATTR_KPARAM_INFO
	.align		4
.L_46:
        /*0138*/ 	.byte	0x04, 0x17
        /*013a*/ 	.short	(.L_48 - .L_47)
.L_47:
        /*013c*/ 	.word	0x00000000
        /*0140*/ 	.short	0x0006
        /*0142*/ 	.short	0x002c
        /*0144*/ 	.byte	0x00, 0xf0, 0x11, 0x00


	//----- nvinfo : EIATTR_KPARAM_INFO
	.align		4
.L_48:
        /*0148*/ 	.byte	0x04, 0x17
        /*014a*/ 	.short	(.L_50 - .L_49)
.L_49:
        /*014c*/ 	.word	0x00000000
        /*0150*/ 	.short	0x0005
        /*0152*/ 	.short	0x0028
        /*0154*/ 	.byte	0x00, 0xf0, 0x11, 0x00


	//----- nvinfo : EIATTR_KPARAM_INFO
	.align		4
.L_50:
        /*0158*/ 	.byte	0x04, 0x17
        /*015a*/ 	.short	(.L_52 - .L_51)
.L_51:
        /*015c*/ 	.word	0x00000000
        /*0160*/ 	.short	0x0004
        /*0162*/ 	.short	0x0020
        /*0164*/ 	.byte	0x00, 0xf4, 0x21, 0x00


	//----- nvinfo : EIATTR_KPARAM_INFO
	.align		4
.L_52:
        /*0168*/ 	.byte	0x04, 0x17
        /*016a*/ 	.short	(.L_54 - .L_53)
.L_53:
        /*016c*/ 	.word	0x00000000
        /*0170*/ 	.short	0x0003
        /*0172*/ 	.short	0x0018
        /*0174*/ 	.byte	0x00, 0xf4, 0x21, 0x00


	//----- nvinfo : EIATTR_KPARAM_INFO
	.align		4
.L_54:
        /*0178*/ 	.byte	0x04, 0x17
        /*017a*/ 	.short	(.L_56 - .L_55)
.L_55:
        /*017c*/ 	.word	0x00000000
        /*0180*/ 	.short	0x0002
        /*0182*/ 	.short	0x0010
        /*0184*/ 	.byte	0x00, 0xf4, 0x21, 0x00


	//----- nvinfo : EIATTR_KPARAM_INFO
	.align		4
.L_56:
        /*0188*/ 	.byte	0x04, 0x17
        /*018a*/ 	.short	(.L_58 - .L_57)
.L_57:
        /*018c*/ 	.word	0x00000000
        /*0190*/ 	.short	0x0001
        /*0192*/ 	.short	0x0008
        /*0194*/ 	.byte	0x00, 0xf4, 0x21, 0x00


	//----- nvinfo : EIATTR_KPARAM_INFO
	.align		4
.L_58:
        /*0198*/ 	.byte	0x04, 0x17
        /*019a*/ 	.short	(.L_60 - .L_59)
.L_59:
        /*019c*/ 	.word	0x00000000
        /*01a0*/ 	.short	0x0000
        /*01a2*/ 	.short	0x0000
        /*01a4*/ 	.byte	0x00, 0xf4, 0x21, 0x00


	//----- nvinfo : EIATTR_SPARSE_MMA_MASK
	.align		4
.L_60:
        /*01a8*/ 	.byte	0x03, 0x50
        /*01aa*/ 	.short	0x0000


	//----- nvinfo : EIATTR_MAXREG_COUNT
	.align		4
        /*01ac*/ 	.byte	0x03, 0x1b
        /*01ae*/ 	.short	0x00ff


	//----- nvinfo : EIATTR_NUM_BARRIERS
	.align		4
        /*01b0*/ 	.byte	0x02, 0x4c
        /*01b2*/ 	.byte	0x01
	.zero		1


	//----- nvinfo : EIATTR_MERCURY_ISA_VERSION
	.align		4
        /*01b4*/ 	.byte	0x03, 0x5f
        /*01b6*/ 	.short	0x0101


	//----- nvinfo : EIATTR_COOP_GROUP_MASK_REGIDS
	.align		4
        /*01b8*/ 	.byte	0x04, 0x29
        /*01ba*/ 	.short	(.L_62 - .L_61)


	//   ....[0]....
.L_61:
        /*01bc*/ 	.word	0xffffffff


	//   ....[1]....
        /*01c0*/ 	.word	0xffffffff


	//   ....[2]....
        /*01c4*/ 	.word	0xffffffff


	//   ....[3]....
        /*01c8*/ 	.word	0xffffffff


	//   ....[4]....
        /*01cc*/ 	.word	0xffffffff


	//   ....[5]....
        /*01d0*/ 	.word	0xffffffff


	//   ....[6]....
        /*01d4*/ 	.word	0xffffffff


	//   ....[7]....
        /*01d8*/ 	.word	0xffffffff


	//----- nvinfo : EIATTR_COOP_GROUP_INSTR_OFFSETS
	.align		4
.L_62:
        /*01dc*/ 	.byte	0x04, 0x28
        /*01de*/ 	.short	(.L_64 - .L_63)


	//   ....[0]....
.L_63:
        /*01e0*/ 	.word	0x00000c60


	//   ....[1]....
        /*01e4*/ 	.word	0x00000c70


	//   ....[2]....
        /*01e8*/ 	.word	0x00000ca0


	//   ....[3]....
        /*01ec*/ 	.word	0x00000d30


	//   ....[4]....
        /*01f0*/ 	.word	0x00001210


	//   ....[5]....
        /*01f4*/ 	.word	0x00001260


	//   ....[6]....
        /*01f8*/ 	.word	0x00001280


	//   ....[7]....
        /*01fc*/ 	.word	0x000012f0


	//----- nvinfo : EIATTR_EXIT_INSTR_OFFSETS
	.align		4
.L_64:
        /*0200*/ 	.byte	0x04, 0x1c
        /*0202*/ 	.short	(.L_66 - .L_65)


	//   ....[0]....
.L_65:
        /*0204*/ 	.word	0x00001dc0


	//   ....[1]....
        /*0208*/ 	.word	0x00001df0


	//----- nvinfo : EIATTR_REQNTID
	.align		4
.L_66:
        /*020c*/ 	.byte	0x04, 0x10
        /*020e*/ 	.short	(.L_68 - .L_67)
.L_67:
        /*0210*/ 	.word	0x00000100
        /*0214*/ 	.word	0x00000001
        /*0218*/ 	.word	0x00000001


	//----- nvinfo : EIATTR_CBANK_PARAM_SIZE
	.align		4
.L_68:
        /*021c*/ 	.byte	0x03, 0x19
        /*021e*/ 	.short	0x0088


	//----- nvinfo : EIATTR_PARAM_CBANK
	.align		4
        /*0220*/ 	.byte	0x04, 0x0a
        /*0222*/ 	.short	(.L_70 - .L_69)
	.align		4
.L_69:
        /*0224*/ 	.word	index@(.nv.constant0.attn_fwd)
        /*0228*/ 	.short	0x0210
        /*022a*/ 	.short	0x0088


	//----- nvinfo : EIATTR_SW_WAR
	.align		4
.L_70:
        /*022c*/ 	.byte	0x04, 0x36
        /*022e*/ 	.short	(.L_72 - .L_71)
.L_71:
        /*0230*/ 	.word	0x00000008
.L_72:


//--------------------- .nv.callgraph             --------------------------
	.section	.nv.callgraph,"",@"SHT_CUDA_CALLGRAPH"
	.align	4
	.sectionentsize	8
	.align		4
        /*0000*/ 	.word	0x00000000
	.align		4
        /*0004*/ 	.word	0xffffffff
	.align		4
        /*0008*/ 	.word	0x00000000
	.align		4
        /*000c*/ 	.word	0xfffffffe
	.align		4
        /*0010*/ 	.word	0x00000000
	.align		4
        /*0014*/ 	.word	0xfffffffd
	.align		4
        /*0018*/ 	.word	0x00000000
	.align		4
        /*001c*/ 	.word	0xfffffffc


//--------------------- .nv.constant4             --------------------------
	.section	.nv.constant4,"a",@progbits
	.align	8
	.align		8
.nv.constant4:
        /*0000*/ 	.dword	_$_str


//--------------------- .text.attn_fwd            --------------------------
	.section	.text.attn_fwd,"ax",@progbits
	.align	128
        .global         attn_fwd
        .type           attn_fwd,@function
        .size           attn_fwd,(.L_x_3 - attn_fwd)
        .other          attn_fwd,@"STO_CUDA_ENTRY STV_DEFAULT"
attn_fwd:
.text.attn_fwd:
[----:B------:R-:W-:Y:S01]  /*0000*/  LDC R1, c[0x0][0x28] ;  /* 0x00000a00ff017b82 */ /* 0x000fe20000000800 */
[----:B------:R-:W0:Y:S07]  /*0010*/  S2R R0, SR_TID.X ;  /* 0x0000000000007919 */ /* 0x000e2e0000002100 */
[----:B------:R-:W1:Y:S01]  /*0020*/  LDC R4, c[0x0][0x248] ;  /* 0x00009200ff047b82 */ /* 0x000e620000000800 */
[----:B------:R-:W-:Y:S01]  /*0030*/  ULDC.64 UR4, c[0x0][0x240] ;  /* 0x0000900000047ab9 */ /* 0x000fe20000000a00 */
[----:B------:R-:W-:Y:S01]  /*0040*/  ULDC.64 UR26, c[0x0][0x208] ;  /* 0x00008200001a7ab9 */ /* 0x000fe20000000a00 */
[----:B------:R-:W2:Y:S01]  /*0050*/  S2R R3, SR_CTAID.X ;  /* 0x0000000000037919 */ /* 0x000ea20000002500 */
[----:B------:R-:W-:-:S04]  /*0060*/  ULDC UR28, c[0x0][0x280] ;  /* 0x0000a000001c7ab9 */ /* 0x000fc80000000800 */
[----:B------:R-:W3:Y:S08]  /*0070*/  S2UR UR7, SR_CTAID.Y ;  /* 0x00000000000779c3 */ /* 0x000ef00000002600 */
[----:B------:R-:W4:Y:S01]  /*0080*/  LDC.64 R12, c[0x0][0x210] ;  /* 0x00008400ff0c7b82 */ /* 0x000f220000000a00 */
[----:B0-----:R-:W-:Y:S01]  /*0090*/  LOP3.LUT R10, R0, 0x3f, RZ, 0xc0, !PT ;  /* 0x0000003f000a7812 */ /* 0x001fe200078ec0ff */
[----:B---3--:R-:W-:Y:S01]  /*00a0*/  UIMAD UR4, UR7, UR4, URZ ;  /* 0x00000004070472a4 */ /* 0x008fe2000f8e023f */
[----:B------:R-:W-:-:S02]  /*00b0*/  SHF.R.U32.HI R2, RZ, 0x6, R0 ;  /* 0x00000006ff027819 */ /* 0x000fc40000011600 */
[----:B--2---:R-:W-:Y:S01]  /*00c0*/  LEA R10, R3, R10, 0x6 ;  /* 0x0000000a030a7211 */ /* 0x004fe200078e30ff */
[----:B------:R-:W-:Y:S01]  /*00d0*/  USHF.L.U32 UR6, UR4, 0x1, URZ ;  /* 0x0000000104067899 */ /* 0x000fe2000800063f */
[----:B------:R-:W-:-:S03]  /*00e0*/  SGXT.U32 R3, R2, 0x2 ;  /* 0x000000020203781a */ /* 0x000fc60000000000 */
[----:B------:R-:W-:Y:S01]  /*00f0*/  IMAD R2, R10, UR5, RZ ;  /* 0x000000050a027c24 */ /* 0x000fe2000f8e02ff */
[----:B------:R-:W-:Y:S01]  /*0100*/  UIMAD.WIDE UR4, UR4, 0x2, URZ ;  /* 0x00000002040478a5 */ /* 0x000fe2000f8e023f */
[----:B-1----:R-:W-:Y:S02]  /*0110*/  IMAD R5, R3, R4, RZ ;  /* 0x0000000403057224 */ /* 0x002fe400078e02ff */
[C---:B------:R-:W-:Y:S02]  /*0120*/  IMAD.SHL.U32 R3, R2.reuse, 0x2, RZ ;  /* 0x0000000202037824 */ /* 0x040fe400078e00ff */
[----:B------:R-:W-:Y:S01]  /*0130*/  IMAD.HI R2, R2, 0x2, RZ ;  /* 0x0000000202027827 */ /* 0x000fe200078e02ff */
[----:B------:R-:W-:Y:S02]  /*0140*/  LEA R7, R4, R5, 0x2 ;  /* 0x0000000504077211 */ /* 0x000fe400078e10ff */
[----:B----4-:R-:W-:-:S03]  /*0150*/  IADD3 R8, P0, P1, R3, UR6, R12 ;  /* 0x0000000603087c10 */ /* 0x010fc6000f91e00c */
[----:B------:R-:W-:Y:S01]  /*0160*/  IMAD R9, R4, 0x4, R7 ;  /* 0x0000000404097824 */ /* 0x000fe200078e0207 */
[----:B------:R-:W-:Y:S02]  /*0170*/  IADD3.X R12, R2, UR5, R13, P0, P1 ;  /* 0x00000005020c7c10 */ /* 0x000fe400087e240d */
[-C--:B------:R-:W-:Y:S02]  /*0180*/  LEA R2, P0, R5, R8.reuse, 0x1 ;  /* 0x0000000805027211 */ /* 0x080fe400078008ff */
[----:B------:R-:W-:Y:S02]  /*0190*/  LEA R11, R4, R9, 0x2 ;  /* 0x00000009040b7211 */ /* 0x000fe400078e10ff */
[-C--:B------:R-:W-:Y:S02]  /*01a0*/  LEA R4, P1, R7, R8.reuse, 0x1 ;  /* 0x0000000807047211 */ /* 0x080fe400078208ff */
[-C--:B------:R-:W-:Y:S02]  /*01b0*/  LEA R6, P2, R9, R8.reuse, 0x1 ;  /* 0x0000000809067211 */ /* 0x080fe400078408ff */
[----:B------:R-:W-:-:S02]  /*01c0*/  LEA R8, P3, R11, R8, 0x1 ;  /* 0x000000080b087211 */ /* 0x000fc400078608ff */
[-C--:B------:R-:W-:Y:S02]  /*01d0*/  LEA.HI.X.SX32 R3, R5, R12.reuse, 0x1, P0 ;  /* 0x0000000c05037211 */ /* 0x080fe400000f0eff */
[-C--:B------:R-:W-:Y:S02]  /*01e0*/  LEA.HI.X.SX32 R5, R7, R12.reuse, 0x1, P1 ;  /* 0x0000000c07057211 */ /* 0x080fe400008f0eff */
[-C--:B------:R-:W-:Y:S01]  /*01f0*/  LEA.HI.X.SX32 R7, R9, R12.reuse, 0x1, P2 ;  /* 0x0000000c09077211 */ /* 0x080fe200010f0eff */
[----:B------:R0:W2:Y:S01]  /*0200*/  LDG.E.U16 R2, desc[UR26][R2.64] ;  /* 0x0000001a02027981 */ /* 0x0000a2000c1e1500 */
[----:B------:R-:W-:-:S03]  /*0210*/  LEA.HI.X.SX32 R9, R11, R12, 0x1, P3 ;  /* 0x0000000c0b097211 */ /* 0x000fc600018f0eff */
[----:B------:R-:W3:Y:S04]  /*0220*/  LDG.E.U16 R6, desc[UR26][R6.64] ;  /* 0x0000001a06067981 */ /* 0x000ee8000c1e1500 */
[----:B------:R-:W4:Y:S04]  /*0230*/  LDG.E.U16 R4, desc[UR26][R4.64] ;  /* 0x0000001a04047981 */ /* 0x000f28000c1e1500 */
[----:B------:R-:W5:Y:S01]  /*0240*/  LDG.E.U16 R8, desc[UR26][R8.64] ;  /* 0x0000001a08087981 */ /* 0x000f62000c1e1500 */
[----:B------:R-:W1:Y:S01]  /*0250*/  S2UR UR4, SR_CgaCtaId ;  /* 0x00000000000479c3 */ /* 0x000e620000008800 */
[----:B------:R-:W-:Y:S01]  /*0260*/  UISETP.GE.AND UP0, UPT, UR28, 0x1, UPT ;  /* 0x000000011c00788c */ /* 0x000fe2000bf06270 */
[C---:B------:R-:W-:Y:S01]  /*0270*/  LOP3.LUT R11, R0.reuse, 0xc0, RZ, 0xc0, !PT ;  /* 0x000000c0000b7812 */ /* 0x040fe200078ec0ff */
[----:B------:R-:W-:Y:S01]  /*0280*/  IMAD.SHL.U32 R13, R0, 0x2, RZ ;  /* 0x00000002000d7824 */ /* 0x000fe200078e00ff */
[----:B------:R-:W-:-:S02]  /*0290*/  UMOV UR24, 0x400 ;  /* 0x0000040000187882 */ /* 0x000fc40000000000 */
[----:B------:R-:W-:Y:S02]  /*02a0*/  SHF.R.U32.HI R12, RZ, 0x2, R11 ;  /* 0x00000002ff0c7819 */ /* 0x000fe4000001160b */
[----:B------:R-:W-:Y:S02]  /*02b0*/  PLOP3.LUT P0, PT, PT, PT, UP0, 0x80, 0x0 ;  /* 0x000000000000781c */ /* 0x000fe40003f0f008 */
[----:B------:R-:W-:Y:S02]  /*02c0*/  LOP3.LUT R11, R12, 0x1fe, R13, 0x78, !PT ;  /* 0x000001fe0c0b7812 */ /* 0x000fe400078e780d */
[----:B------:R-:W-:Y:S02]  /*02d0*/  SHF.R.U32.HI R12, RZ, 0x5, R0 ;  /* 0x00000005ff0c7819 */ /* 0x000fe40000011600 */
[----:B0-----:R-:W-:Y:S01]  /*02e0*/  LOP3.LUT R3, R11, 0x40, RZ, 0x3c, !PT ;  /* 0x000000400b037812 */ /* 0x001fe200078e3cff */
[----:B-1----:R-:W-:Y:S01]  /*02f0*/  ULEA UR24, UR4, UR24, 0x18 ;  /* 0x0000001804187291 */ /* 0x002fe2000f8ec03f */
[----:B------:R-:W-:Y:S01]  /*0300*/  R2UR UR25, R12 ;  /* 0x000000000c1972ca */ /* 0x000fe200000e0000 */
[----:B------:R-:W-:Y:S01]  /*0310*/  IMAD.MOV.U32 R16, RZ, RZ, 0x3f800000 ;  /* 0x3f800000ff107424 */ /* 0x000fe200078e00ff */
[----:B------:R-:W-:Y:S01]  /*0320*/  MOV R18, 0xff800000 ;  /* 0xff80000000127802 */ /* 0x000fe20000000f00 */
[----:B------:R-:W-:Y:S01]  /*0330*/  IMAD.MOV.U32 R17, RZ, RZ, -0x800000 ;  /* 0xff800000ff117424 */ /* 0x000fe200078e00ff */
[----:B------:R-:W-:-:S02]  /*0340*/  MOV R14, 0x3f800000 ;  /* 0x3f800000000e7802 */ /* 0x000fc40000000f00 */
[----:B------:R-:W-:Y:S02]  /*0350*/  CS2R R40, SRZ ;  /* 0x0000000000287805 */ /* 0x000fe4000001ff00 */
[----:B------:R-:W-:Y:S01]  /*0360*/  CS2R R42, SRZ ;  /* 0x00000000002a7805 */ /* 0x000fe2000001ff00 */
[----:B--2---:R0:W-:Y:S04]  /*0370*/  STS.U16 [R11+UR24], R2 ;  /* 0x000000020b007988 */ /* 0x0041e80008000418 */
[----:B---3--:R0:W-:Y:S04]  /*0380*/  STS.U16 [R11+UR24+0x400], R6 ;  /* 0x000400060b007988 */ /* 0x0081e80008000418 */
[----:B----4-:R0:W-:Y:S04]  /*0390*/  STS.U16 [R3+UR24+0x200], R4 ;  /* 0x0002000403007988 */ /* 0x0101e80008000418 */
[----:B-----5:R0:W-:Y:S01]  /*03a0*/  STS.U16 [R3+UR24+0x600], R8 ;  /* 0x0006000803007988 */ /* 0x0201e20008000418 */
[----:B------:R-:W-:Y:S05]  /*03b0*/  @!P0 BRA `(.L_x_0) ;  /* 0x0000000c00f08947 */ /* 0x000fea0003800000 */
[--C-:B0-----:R-:W-:Y:S01]  /*03c0*/  SHF.R.S32.HI R2, RZ, 0x6, R0.reuse ;  /* 0x00000006ff027819 */ /* 0x101fe20000011400 */
[----:B------:R-:W-:Y:S01]  /*03d0*/  ULDC.64 UR20, c[0x0][0x250] ;  /* 0x0000940000147ab9 */ /* 0x000fe20000000a00 */
[----:B------:R-:W-:Y:S01]  /*03e0*/  ULDC UR4, c[0x0][0x258] ;  /* 0x0000960000047ab9 */ /* 0x000fe20000000800 */
[----:B------:R-:W-:Y:S01]  /*03f0*/  UIMAD UR20, UR7, UR20, URZ ;  /* 0x00000014071472a4 */ /* 0x000fe2000f8e023f */
[----:B------:R-:W-:Y:S01]  /*0400*/  SGXT R2, R2, 0x1 ;  /* 0x000000010202781a */ /* 0x000fe20000000200 */
[----:B------:R-:W-:Y:S01]  /*0410*/  ULDC.64 UR22, c[0x0][0x260] ;  /* 0x0000980000167ab9 */ /* 0x000fe20000000a00 */
[----:B------:R-:W-:Y:S01]  /*0420*/  LOP3.LUT R3, R0, 0x1f, RZ, 0xc0, !PT ;  /* 0x0000001f00037812 */ /* 0x000fe200078ec0ff */
[----:B------:R-:W-:Y:S01]  /*0430*/  UIMAD UR22, UR7, UR22, URZ ;  /* 0x00000016071672a4 */ /* 0x000fe2000f8e023f */
[----:B------:R-:W-:Y:S01]  /*0440*/  LOP3.LUT R4, R2, 0x90, RZ, 0xc0, !PT ;  /* 0x0000009002047812 */ /* 0x000fe200078ec0ff */
[----:B------:R-:W0:Y:S01]  /*0450*/  LDC R16, c[0x0][0x268] ;  /* 0x00009a00ff107b82 */ /* 0x000e220000000800 */
[----:B------:R-:W-:Y:S01]  /*0460*/  LOP3.LUT R2, R0, 0xf, RZ, 0xc0, !PT ;  /* 0x0000000f00027812 */ /* 0x000fe200078ec0ff */
[----:B------:R-:W-:Y:S01]  /*0470*/  USHF.L.U32 UR5, UR22, 0x1, URZ ;  /* 0x0000000116057899 */ /* 0x000fe2000800063f */
[----:B------:R-:W-:Y:S01]  /*0480*/  LOP3.LUT R13, R4, 0x17e, R13, 0x78, !PT ;  /* 0x0000017e040d7812 */ /* 0x000fe200078e780d */
[----:B------:R-:W-:Y:S01]  /*0490*/  IMAD R4, R3, UR23, RZ ;  /* 0x0000001703047c24 */ /* 0x000fe2000f8e02ff */
[----:B------:R-:W-:Y:S01]  /*04a0*/  SHF.R.U32.HI R7, RZ, 0x4, R0 ;  /* 0x00000004ff077819 */ /* 0x000fe20000011600 */
[----:B------:R-:W-:Y:S01]  /*04b0*/  IMAD R2, R2, UR4, RZ ;  /* 0x0000000402027c24 */ /* 0x000fe2000f8e02ff */
[----:B------:R-:W-:Y:S01]  /*04c0*/  USHF.L.U32 UR4, UR20, 0x1, URZ ;  /* 0x0000000114047899 */ /* 0x000fe2000800063f */
[----:B------:R-:W-:Y:S01]  /*04d0*/  IMAD.SHL.U32 R5, R4, 0x2, RZ ;  /* 0x0000000204057824 */ /* 0x000fe200078e00ff */
[----:B------:R-:W-:Y:S01]  /*04e0*/  ULDC.64 UR8, c[0x0][0x218] ;  /* 0x0000860000087ab9 */ /* 0x000fe20000000a00 */
[----:B------:R-:W-:Y:S01]  /*04f0*/  IMAD.U32 R8, RZ, RZ, UR5 ;  /* 0x00000005ff087e24 */ /* 0x000fe2000f8e00ff */
[C---:B------:R-:W-:Y:S01]  /*0500*/  SHF.L.U32 R3, R2.reuse, 0x1, RZ ;  /* 0x0000000102037819 */ /* 0x040fe200000006ff */
[----:B------:R-:W-:Y:S01]  /*0510*/  ULDC.64 UR10, c[0x0][0x220] ;  /* 0x00008800000a7ab9 */ /* 0x000fe20000000a00 */
[----:B------:R-:W-:Y:S01]  /*0520*/  MOV R6, UR4 ;  /* 0x0000000400067c02 */ /* 0x000fe20008000f00 */
[----:B------:R-:W-:Y:S01]  /*0530*/  UIMAD.WIDE UR4, UR20, 0x2, URZ ;  /* 0x00000002140478a5 */ /* 0x000fe2000f8e023f */
[----:B------:R-:W-:Y:S01]  /*0540*/  IADD3 R8, P2, P3, R5, UR10, R8 ;  /* 0x0000000a05087c10 */ /* 0x000fe2000fb5e008 */
[----:B------:R-:W-:Y:S01]  /*0550*/  IMAD.U32 R14, RZ, RZ, UR21 ;  /* 0x00000015ff0e7e24 */ /* 0x000fe2000f8e00ff */
[----:B------:R-:W-:Y:S01]  /*0560*/  IADD3 R9, P0, P1, R3, UR8, R6 ;  /* 0x0000000803097c10 */ /* 0x000fe2000f91e006 */
[----:B------:R-:W-:Y:S01]  /*0570*/  IMAD.HI R2, R2, 0x2, RZ ;  /* 0x0000000202027827 */ /* 0x000fe200078e02ff */
[----:B------:R-:W-:Y:S01]  /*0580*/  SGXT.U32 R3, R7, 0x4 ;  /* 0x000000040703781a */ /* 0x000fe20000000000 */
[----:B------:R-:W-:Y:S01]  /*0590*/  UIADD3 UR20, UR24, 0x800, URZ ;  /* 0x0000080018147890 */ /* 0x000fe2000fffe03f */
[----:B------:R-:W-:Y:S01]  /*05a0*/  SHF.R.U32.HI R6, RZ, 0x5, R0 ;  /* 0x00000005ff067819 */ /* 0x000fe20000011600 */
[----:B------:R-:W-:Y:S01]  /*05b0*/  USHF.R.U32.HI UR16, URZ, 0x4, UR24 ;  /* 0x000000043f107899 */ /* 0x000fe20008011618 */
[----:B------:R-:W-:Y:S01]  /*05c0*/  MOV R7, UR5 ;  /* 0x0000000500077c02 */ /* 0x000fe20008000f00 */
[----:B------:R-:W-:Y:S01]  /*05d0*/  IMAD R5, R3, UR21, RZ ;  /* 0x0000001503057c24 */ /* 0x000fe2000f8e02ff */
[----:B------:R-:W-:Y:S01]  /*05e0*/  SGXT.U32 R3, R6, 0x3 ;  /* 0x000000030603781a */ /* 0x000fe20000000000 */
[----:B------:R-:W-:Y:S01]  /*05f0*/  UIMAD.WIDE UR4, UR22, 0x2, URZ ;  /* 0x00000002160478a5 */ /* 0x000fe2000f8e023f */
[----:B------:R-:W-:Y:S01]  /*0600*/  IADD3.X R12, R2, UR9, R7, P0, P1 ;  /* 0x00000009020c7c10 */ /* 0x000fe200087e2407 */
[----:B------:R-:W-:Y:S01]  /*0610*/  IMAD.HI R7, R4, 0x2, RZ ;  /* 0x0000000204077827 */ /* 0x000fe200078e02ff */
[----:B------:R-:W-:Y:S01]  /*0620*/  LEA R6, R14, R5, 0x4 ;  /* 0x000000050e067211 */ /* 0x000fe200078e20ff */
[----:B------:R-:W-:Y:S01]  /*0630*/  USHF.R.U32.HI UR8, URZ, 0x4, UR20 ;  /* 0x000000043f087899 */ /* 0x000fe20008011614 */
[----:B------:R-:W-:-:S02]  /*0640*/  LEA R2, P0, R5, R9, 0x1 ;  /* 0x0000000905027211 */ /* 0x000fc400078008ff */
[----:B------:R-:W-:Y:S02]  /*0650*/  CS2R R40, SRZ ;  /* 0x0000000000287805 */ /* 0x000fe4000001ff00 */
[C---:B------:R-:W-:Y:S01]  /*0660*/  LEA R4, P1, R6.reuse, R9, 0x1 ;  /* 0x0000000906047211 */ /* 0x040fe200078208ff */
[----:B0-----:R-:W-:Y:S01]  /*0670*/  IMAD R9, R3, R16, RZ ;  /* 0x0000001003097224 */ /* 0x001fe200078e02ff */
[-C--:B------:R-:W-:Y:S01]  /*0680*/  LEA.HI.X.SX32 R3, R5, R12.reuse, 0x1, P0 ;  /* 0x0000000c05037211 */ /* 0x080fe200000f0eff */
[----:B------:R-:W-:Y:S01]  /*0690*/  USGXT.U32 UR8, UR8, 0xe ;  /* 0x0000000e0808789a */ /* 0x000fe20008000000 */
[----:B------:R-:W-:Y:S01]  /*06a0*/  LEA.HI.X.SX32 R5, R6, R12, 0x1, P1 ;  /* 0x0000000c06057211 */ /* 0x000fe200008f0eff */
[----:B------:R-:W-:Y:S01]  /*06b0*/  IMAD R12, R16, 0x8, R9 ;  /* 0x00000008100c7824 */ /* 0x000fe200078e0209 */
[----:B------:R-:W-:Y:S02]  /*06c0*/  MOV R14, UR5 ;  /* 0x00000005000e7c02 */ /* 0x000fe40008000f00 */
[----:B------:R-:W-:-:S02]  /*06d0*/  CS2R R42, SRZ ;  /* 0x00000000002a7805 */ /* 0x000fc4000001ff00 */
[-C--:B------:R-:W-:Y:S01]  /*06e0*/  LEA R6, P0, R9, R8.reuse, 0x1 ;  /* 0x0000000809067211 */ /* 0x080fe200078008ff */
[----:B------:R-:W-:Y:S01]  /*06f0*/  UMOV UR14, 0xffffffe0 ;  /* 0xffffffe0000e7882 */ /* 0x000fe20000000000 */
[----:B------:R-:W-:Y:S01]  /*0700*/  IADD3.X R14, R7, UR11, R14, P2, P3 ;  /* 0x0000000b070e7c10 */ /* 0x000fe200097e640e */
[----:B------:R-:W-:Y:S01]  /*0710*/  UMOV UR15, 0x3fffffef ;  /* 0x3fffffef000f7882 */ /* 0x000fe20000000000 */
[C---:B------:R-:W-:Y:S01]  /*0720*/  LEA R8, P1, R12.reuse, R8, 0x1 ;  /* 0x000000080c087211 */ /* 0x040fe200078208ff */
[----:B------:R-:W-:Y:S01]  /*0730*/  UMOV UR9, URZ ;  /* 0x0000003f00097c82 */ /* 0x000fe20008000000 */
[-C--:B------:R-:W-:Y:S01]  /*0740*/  LEA.HI.X.SX32 R7, R9, R14.reuse, 0x1, P0 ;  /* 0x0000000e09077211 */ /* 0x080fe200000f0eff */
[----:B------:R-:W-:Y:S01]  /*0750*/  UMOV UR4, URZ ;  /* 0x0000003f00047c82 */ /* 0x000fe20008000000 */
[----:B------:R-:W-:Y:S01]  /*0760*/  LEA.HI.X.SX32 R9, R12, R14, 0x1, P1 ;  /* 0x0000000e0c097211 */ /* 0x000fe200008f0eff */
[----:B------:R-:W-:Y:S01]  /*0770*/  IMAD.MOV.U32 R12, RZ, RZ, -0x800000 ;  /* 0xff800000ff0c7424 */ /* 0x000fe200078e00ff */
[----:B------:R-:W-:Y:S01]  /*0780*/  MOV R16, 0x3f800000 ;  /* 0x3f80000000107802 */ /* 0x000fe20000000f00 */
[----:B------:R-:W-:Y:S01]  /*0790*/  UMOV UR5, URZ ;  /* 0x0000003f00057c82 */ /* 0x000fe20008000000 */
[----:B------:R-:W-:Y:S01]  /*07a0*/  MOV R15, 0xff800000 ;  /* 0xff800000000f7802 */ /* 0x000fe20000000f00 */
[----:B------:R-:W-:Y:S01]  /*07b0*/  USGXT.U32 UR16, UR16, 0xe ;  /* 0x0000000e1010789a */ /* 0x000fe20008000000 */
[----:B------:R-:W-:Y:S01]  /*07c0*/  MOV R14, 0x3f800000 ;  /* 0x3f800000000e7802 */ /* 0x000fe20000000f00 */
[----:B------:R-:W-:Y:S01]  /*07d0*/  UIADD3.64 UR14, UR8, -UR14, URZ ;  /* 0x8000000e080e7297 */ /* 0x000fe2000fffe03f */
[----:B------:R-:W-:Y:S01]  /*07e0*/  UMOV UR6, URZ ;  /* 0x0000003f00067c82 */ /* 0x000fe20008000000 */
[----:B------:R-:W-:Y:S01]  /*07f0*/  ULDC UR22, c[0x0][0x238] ;  /* 0x00008e0000167ab9 */ /* 0x000fe20000000800 */
[----:B------:R-:W-:-:S09]  /*0800*/  UMOV UR17, 0x40000040 ;  /* 0x4000004000117882 */ /* 0x000fd20000000000 */
.L_x_1:
[----:B------:R-:W-:Y:S01]  /*0810*/  MOV R19, UR4 ;  /* 0x0000000400137c02 */ /* 0x000fe20008000f00 */
[----:B------:R-:W-:-:S04]  /*0820*/  IMAD.U32 R23, RZ, RZ, UR4 ;  /* 0x00000004ff177e24 */ /* 0x000fc8000f8e00ff */
[----:B------:R-:W-:-:S04]  /*0830*/  IMAD.WIDE R18, R19, 0x2, R2 ;  /* 0x0000000213127825 */ /* 0x000fc800078e0202 */
[----:B------:R-:W-:Y:S02]  /*0840*/  IMAD.WIDE R22, R23, 0x2, R4 ;  /* 0x0000000217167825 */ /* 0x000fe400078e0204 */
[----:B------:R-:W2:Y:S04]  /*0850*/  LDG.E.U16 R18, desc[UR26][R18.64] ;  /* 0x0000001a12127981 */ /* 0x000ea8000c1e1500 */
[----:B------:R-:W3:Y:S01]  /*0860*/  LDG.E.U16 R23, desc[UR26][R22.64] ;  /* 0x0000001a16177981 */ /* 0x000ee2000c1e1500 */
[----:B------:R-:W-:Y:S02]  /*0870*/  MOV R21, UR5 ;  /* 0x0000000500157c02 */ /* 0x000fe40008000f00 */
[----:B------:R-:W-:Y:S01]  /*0880*/  MOV R45, UR5 ;  /* 0x00000005002d7c02 */ /* 0x000fe20008000f00 */
[----:B------:R-:W-:Y:S02]  /*0890*/  BAR.SYNC.DEFER_BLOCKING 0x0 ;  /* 0x0000000000007b1d */ /* 0x000fe40000010000 */
[----:B------:R-:W-:-:S04]  /*08a0*/  IMAD.WIDE R20, R21, 0x2, R6 ;  /* 0x0000000215147825 */ /* 0x000fc800078e0206 */
[----:B------:R-:W-:Y:S01]  /*08b0*/  IMAD.WIDE R44, R45, 0x2, R8 ;  /* 0x000000022d2c7825 */ /* 0x000fe200078e0208 */
[----:B------:R-:W-:Y:S01]  /*08c0*/  UMOV UR18, UR8 ;  /* 0x0000000800127c82 */ /* 0x000fe20008000000 */
[----:B------:R-:W-:Y:S01]  /*08d0*/  UMOV UR19, 0xc0000010 ;  /* 0xc000001000137882 */ /* 0x000fe20000000000 */
[----:B------:R-:W-:Y:S01]  /*08e0*/  UMOV UR12, UR16 ;  /* 0x00000010000c7c82 */ /* 0x000fe20008000000 */
[----:B------:R-:W-:Y:S01]  /*08f0*/  UMOV UR13, UR17 ;  /* 0x00000011000d7c82 */ /* 0x000fe20008000000 */
[----:B--2---:R0:W-:Y:S04]  /*0900*/  STS.U16 [R13+UR24+0x800], R18 ;  /* 0x000800120d007988 */ /* 0x0041e80008000418 */
[----:B---3--:R-:W-:Y:S01]  /*0910*/  STS.U16 [R13+UR24+0xa00], R23 ;  /* 0x000a00170d007988 */ /* 0x008fe20008000418 */
[----:B------:R1:W-:Y:S06]  /*0920*/  MEMBAR.ALL.CTA ;  /* 0x0000000000007992 */ /* 0x0003ec0000008000 */
[----:B-1----:R-:W1:Y:S02]  /*0930*/  FENCE.VIEW.ASYNC.S ;  /* 0x00000000000073c6 */ /* 0x002e640000000000 */
[----:B-1----:R-:W-:Y:S06]  /*0940*/  BAR.SYNC.DEFER_BLOCKING 0x0 ;  /* 0x0000000000007b1d */ /* 0x002fec0000010000 */
[----:B------:R-:W2:Y:S04]  /*0950*/  LDG.E.U16 R20, desc[UR26][R20.64] ;  /* 0x0000001a14147981 */ /* 0x000ea8000c1e1500 */
[----:B------:R1:W3:Y:S01]  /*0960*/  LDG.E.U16 R22, desc[UR26][R44.64] ;  /* 0x0000001a2c167981 */ /* 0x0002e2000c1e1500 */
[----:B------:R-:W-:Y:S01]  /*0970*/  WARPGROUP.ARRIVE ;  /* 0x00000000000079c5 */ /* 0x000fe20000000000 */
[----:B------:R-:W-:Y:S01]  /*0980*/  USHF.L.U32 UR10, UR25, 0x3, URZ ;  /* 0x00000003190a7899 */ /* 0x000fe2000800063f */
[----:B------:R-:W-:Y:S01]  /*0990*/  UMOV UR11, 0x80000000 ;  /* 0x80000000000b7882 */ /* 0x000fe20000000000 */
[----:B------:R-:W-:-:S03]  /*09a0*/  UIADD3 UR6, UR6, 0x20, URZ ;  /* 0x0000002006067890 */ /* 0x000fc6000fffe03f */
[----:B------:R-:W-:Y:S01]  /*09b0*/  HGMMA.64x16x16.F32.BF16 R32, gdesc[UR16].tnspA, RZ, !UPT ;  /* 0x20200000102079f0 */ /* 0x000fe2000c7018ff */
[----:B------:R-:W-:Y:S02]  /*09c0*/  ULOP3.LUT UR10, UR10, 0x20, URZ, 0xc0, !UPT ;  /* 0x000000200a0a7892 */ /* 0x000fe4000f8ec03f */
[----:B------:R-:W-:Y:S01]  /*09d0*/  UISETP.GE.AND UP0, UPT, UR6, UR28, UPT ;  /* 0x0000001c0600728c */ /* 0x000fe2000bf06270 */
[----:B------:R-:W-:Y:S01]  /*09e0*/  HGMMA.64x16x16.F32.BF16 R24, gdesc[UR12].tnspA, RZ, !UPT, gsb0 ;  /* 0x202000000c1879f0 */ /* 0x000fe2000c0018ff */
[----:B------:R-:W-:Y:S01]  /*09f0*/  ULEA.HI UR10, UR20, UR10, URZ, 0x1c ;  /* 0x0000000a140a7291 */ /* 0x000fe2000f8fe03f */
[----:B------:R-:W-:Y:S01]  /*0a00*/  UMOV UR12, 0xfffffffe ;  /* 0xfffffffe000c7882 */ /* 0x000fe20000000000 */
[----:B------:R-:W-:Y:S02]  /*0a10*/  UMOV UR13, 0x7fffffff ;  /* 0x7fffffff000d7882 */ /* 0x000fe40000000000 */
[----:B------:R-:W-:Y:S01]  /*0a20*/  ULOP3.LUT UR10, UR10, 0x3fff, URZ, 0xc0, !UPT ;  /* 0x00003fff0a0a7892 */ /* 0x000fe2000f8ec03f */
[----:B------:R-:W-:Y:S01]  /*0a30*/  PLOP3.LUT P0, PT, PT, PT, UP0, 0x80, 0x0 ;  /* 0x000000000000781c */ /* 0x000fe20003f0f008 */
[----:B------:R-:W-:-:S02]  /*0a40*/  ULEA UR4, UR21, UR4, 0x5 ;  /* 0x0000000415047291 */ /* 0x000fc4000f8e283f */
[----:B------:R-:W-:Y:S01]  /*0a50*/  ULEA UR5, UR23, UR5, 0x5 ;  /* 0x0000000517057291 */ /* 0x000fe2000f8e283f */
[----:B------:R-:W-:Y:S02]  /*0a60*/  WARPGROUP.DEPBAR.LE gsb0, 0x0 ;  /* 0x00008000000079c5 */ /* 0x000fe40000010000 */
[----:B------:R-:W-:Y:S01]  /*0a70*/  FMUL R17, R32, UR22 ;  /* 0x0000001620117c20 */ /* 0x000fe20008400000 */
[----:B0-----:R-:W-:Y:S01]  /*0a80*/  FMUL R18, R33, UR22 ;  /* 0x0000001621127c20 */ /* 0x001fe20008400000 */
[----:B------:R-:W-:Y:S01]  /*0a90*/  FMUL R19, R34, UR22 ;  /* 0x0000001622137c20 */ /* 0x000fe20008400000 */
[----:B-1----:R-:W-:Y:S01]  /*0aa0*/  FMUL R44, R35, UR22 ;  /* 0x00000016232c7c20 */ /* 0x002fe20008400000 */
[----:B------:R-:W-:Y:S02]  /*0ab0*/  BAR.SYNC.DEFER_BLOCKING 0x0 ;  /* 0x0000000000007b1d */ /* 0x000fe40000010000 */
[----:B------:R-:W-:Y:S01]  /*0ac0*/  FMNMX R18, R17, R18, !PT ;  /* 0x0000001211127209 */ /* 0x000fe20007800000 */
[----:B------:R-:W-:Y:S01]  /*0ad0*/  FMUL R17, R36, UR22 ;  /* 0x0000001624117c20 */ /* 0x000fe20008400000 */
[----:B------:R-:W-:Y:S01]  /*0ae0*/  FMNMX R44, R19, R44, !PT ;  /* 0x0000002c132c7209 */ /* 0x000fe20007800000 */
[----:B------:R-:W-:-:S03]  /*0af0*/  FMUL R19, R38, UR22 ;  /* 0x0000001626137c20 */ /* 0x000fc60008400000 */
        /* <DEDUP_REMOVED lines=20> */
[----:B------:R-:W-:Y:S02]  /*0c40*/  FMNMX R18, R18, R17, !PT ;  /* 0x0000001112127209 */ /* 0x000fe40007800000 */
[----:B------:R-:W-:-:S03]  /*0c50*/  FMNMX R44, R44, R19, !PT ;  /* 0x000000132c2c7209 */ /* 0x000fc60007800000 */
[----:B------:R-:W0:Y:S04]  /*0c60*/  SHFL.BFLY PT, R17, R18, 0x2, 0x1f ;  /* 0x0c401f0012117f89 */ /* 0x000e2800000e0000 */
[----:B------:R-:W1:Y:S01]  /*0c70*/  SHFL.BFLY PT, R21, R44, 0x2, 0x1f ;  /* 0x0c401f002c157f89 */ /* 0x000e6200000e0000 */
[----:B0-----:R-:W-:Y:S02]  /*0c80*/  FMNMX R17, R18, R17, !PT ;  /* 0x0000001112117209 */ /* 0x001fe40007800000 */
[----:B-1----:R-:W-:-:S03]  /*0c90*/  FMNMX R21, R44, R21, !PT ;  /* 0x000000152c157209 */ /* 0x002fc60007800000 */
[----:B------:R-:W0:Y:S02]  /*0ca0*/  SHFL.BFLY PT, R18, R17, 0x1, 0x1f ;  /* 0x0c201f0011127f89 */ /* 0x000e2400000e0000 */
[----:B0-----:R-:W-:-:S04]  /*0cb0*/  FMNMX R18, R17, R18, !PT ;  /* 0x0000001211127209 */ /* 0x001fc80007800000 */
[----:B------:R-:W-:-:S05]  /*0cc0*/  FMNMX R18, R18, R15, !PT ;  /* 0x0000000f12127209 */ /* 0x000fca0007800000 */
[--C-:B------:R-:W-:Y:S01]  /*0cd0*/  FFMA R32, R32, UR22, -R18.reuse ;  /* 0x0000001620207c23 */ /* 0x100fe20008000812 */
[--C-:B------:R-:W-:Y:S01]  /*0ce0*/  FFMA R33, R33, UR22, -R18.reuse ;  /* 0x0000001621217c23 */ /* 0x100fe20008000812 */
[--C-:B------:R-:W-:Y:S01]  /*0cf0*/  FFMA R17, R36, UR22, -R18.reuse ;  /* 0x0000001624117c23 */ /* 0x100fe20008000812 */
[--C-:B------:R-:W-:Y:S01]  /*0d00*/  FFMA R37, R37, UR22, -R18.reuse ;  /* 0x0000001625257c23 */ /* 0x100fe20008000812 */
[----:B------:R-:W-:Y:S01]  /*0d10*/  FMUL R19, R32, 1.4426950216293334961 ;  /* 0x3fb8aa3b20137820 */ /* 0x000fe20000400000 */
[----:B------:R-:W-:Y:S01]  /*0d20*/  FMUL R33, R33, 1.4426950216293334961 ;  /* 0x3fb8aa3b21217820 */ /* 0x000fe20000400000 */
[----:B------:R-:W0:Y:S01]  /*0d30*/  SHFL.BFLY PT, R32, R21, 0x1, 0x1f ;  /* 0x0c201f0015207f89 */ /* 0x000e2200000e0000 */
[----:B------:R-:W-:Y:S01]  /*0d40*/  FMUL R23, R17, 1.4426950216293334961 ;  /* 0x3fb8aa3b11177820 */ /* 0x000fe20000400000 */
[--C-:B------:R-:W-:Y:S01]  /*0d50*/  FFMA R17, R25, UR22, -R18.reuse ;  /* 0x0000001619117c23 */ /* 0x100fe20008000812 */
[----:B------:R1:W-:Y:S01]  /*0d60*/  MUFU.EX2 R36, R33 ;  /* 0x0000002100247308 */ /* 0x0003e20000000800 */
[----:B------:R-:W-:Y:S01]  /*0d70*/  FMUL R37, R37, 1.4426950216293334961 ;  /* 0x3fb8aa3b25257820 */ /* 0x000fe20000400000 */
[--C-:B------:R-:W-:Y:S01]  /*0d80*/  FFMA R24, R24, UR22, -R18.reuse ;  /* 0x0000001618187c23 */ /* 0x100fe20008000812 */
[----:B------:R-:W-:-:S03]  /*0d90*/  FFMA R29, R29, UR22, -R18 ;  /* 0x000000161d1d7c23 */ /* 0x000fc60008000812 */
[----:B------:R-:W-:Y:S01]  /*0da0*/  FMUL R45, R24, 1.4426950216293334961 ;  /* 0x3fb8aa3b182d7820 */ /* 0x000fe20000400000 */
[----:B------:R-:W-:Y:S01]  /*0db0*/  FFMA R24, R28, UR22, -R18 ;  /* 0x000000161c187c23 */ /* 0x000fe20008000812 */
[----:B------:R-:W4:Y:S01]  /*0dc0*/  MUFU.EX2 R19, R19 ;  /* 0x0000001300137308 */ /* 0x000f220000000800 */
[----:B-1----:R-:W-:Y:S02]  /*0dd0*/  FMUL R33, R17, 1.4426950216293334961 ;  /* 0x3fb8aa3b11217820 */ /* 0x002fe40000400000 */
[----:B------:R-:W-:-:S05]  /*0de0*/  FMUL R24, R24, 1.4426950216293334961 ;  /* 0x3fb8aa3b18187820 */ /* 0x000fca0000400000 */
[----:B------:R1:W-:Y:S01]  /*0df0*/  MUFU.EX2 R44, R37 ;  /* 0x00000025002c7308 */ /* 0x0003e20000000800 */
[----:B0-----:R-:W-:Y:S01]  /*0e00*/  FMNMX R17, R21, R32, !PT ;  /* 0x0000002015117209 */ /* 0x001fe20007800000 */
[----:B------:R-:W-:-:S06]  /*0e10*/  FADD R21, -R18, R15 ;  /* 0x0000000f12157221 */ /* 0x000fcc0000000100 */
[----:B------:R-:W0:Y:S01]  /*0e20*/  MUFU.EX2 R23, R23 ;  /* 0x0000001700177308 */ /* 0x000e220000000800 */
[----:B------:R-:W-:Y:S01]  /*0e30*/  FMNMX R17, R17, R12, !PT ;  /* 0x0000000c11117209 */ /* 0x000fe20007800000 */
[----:B-1----:R-:W-:Y:S01]  /*0e40*/  FMUL R37, R29, 1.4426950216293334961 ;  /* 0x3fb8aa3b1d257820 */ /* 0x002fe20000400000 */
[----:B------:R-:W-:-:S03]  /*0e50*/  FMUL R21, R21, 1.4426950216293334961 ;  /* 0x3fb8aa3b15157820 */ /* 0x000fc60000400000 */
[--C-:B------:R-:W-:Y:S01]  /*0e60*/  FFMA R34, R34, UR22, -R17.reuse ;  /* 0x0000001622227c23 */ /* 0x100fe20008000811 */
[--C-:B------:R-:W-:Y:S01]  /*0e70*/  FFMA R35, R35, UR22, -R17.reuse ;  /* 0x0000001623237c23 */ /* 0x100fe20008000811 */
[--C-:B------:R-:W-:Y:S01]  /*0e80*/  FFMA R38, R38, UR22, -R17.reuse ;  /* 0x0000001626267c23 */ /* 0x100fe20008000811 */
[----:B------:R1:W-:Y:S01]  /*0e90*/  MUFU.EX2 R28, R33 ;  /* 0x00000021001c7308 */ /* 0x0003e20000000800 */
[----:B------:R-:W-:Y:S01]  /*0ea0*/  FMUL R29, R34, 1.4426950216293334961 ;  /* 0x3fb8aa3b221d7820 */ /* 0x000fe20000400000 */
[----:B------:R-:W-:Y:S01]  /*0eb0*/  FMUL R34, R35, 1.4426950216293334961 ;  /* 0x3fb8aa3b23227820 */ /* 0x000fe20000400000 */
[--C-:B------:R-:W-:Y:S01]  /*0ec0*/  FFMA R39, R39, UR22, -R17.reuse ;  /* 0x0000001627277c23 */ /* 0x100fe20008000811 */
[--C-:B------:R-:W-:Y:S01]  /*0ed0*/  FFMA R26, R26, UR22, -R17.reuse ;  /* 0x000000161a1a7c23 */ /* 0x100fe20008000811 */
[--C-:B------:R-:W-:Y:S01]  /*0ee0*/  FFMA R31, R31, UR22, -R17.reuse ;  /* 0x000000161f1f7c23 */ /* 0x100fe20008000811 */
[----:B------:R-:W-:Y:S02]  /*0ef0*/  FFMA R27, R27, UR22, -R17 ;  /* 0x000000161b1b7c23 */ /* 0x000fe40008000811 */
[----:B------:R-:W-:Y:S01]  /*0f00*/  MUFU.EX2 R29, R29 ;  /* 0x0000001d001d7308 */ /* 0x000fe20000000800 */
[----:B-1----:R-:W-:Y:S01]  /*0f10*/  FMUL R33, R38, 1.4426950216293334961 ;  /* 0x3fb8aa3b26217820 */ /* 0x002fe20000400000 */
[----:B------:R-:W-:Y:S01]  /*0f20*/  FMUL R38, R39, 1.4426950216293334961 ;  /* 0x3fb8aa3b27267820 */ /* 0x000fe20000400000 */
[----:B------:R-:W-:Y:S01]  /*0f30*/  FMUL R26, R26, 1.4426950216293334961 ;  /* 0x3fb8aa3b1a1a7820 */ /* 0x000fe20000400000 */
[----:B------:R-:W-:-:S04]  /*0f40*/  FMUL R27, R27, 1.4426950216293334961 ;  /* 0x3fb8aa3b1b1b7820 */ /* 0x000fc80000400000 */
[----:B------:R-:W1:Y:S08]  /*0f50*/  MUFU.EX2 R34, R34 ;  /* 0x0000002200227308 */ /* 0x000e700000000800 */
[----:B------:R5:W-:Y:S08]  /*0f60*/  MUFU.EX2 R32, R24 ;  /* 0x0000001800207308 */ /* 0x000bf00000000800 */
[----:B------:R-:W-:Y:S01]  /*0f70*/  MUFU.EX2 R33, R33 ;  /* 0x0000002100217308 */ /* 0x000fe20000000800 */
[----:B-----5:R-:W-:-:S07]  /*0f80*/  FFMA R24, R30, UR22, -R17 ;  /* 0x000000161e187c23 */ /* 0x020fce0008000811 */
[----:B------:R4:W-:Y:S08]  /*0f90*/  MUFU.EX2 R25, R45 ;  /* 0x0000002d00197308 */ /* 0x0009f00000000800 */
[----:B------:R5:W-:Y:S01]  /*0fa0*/  MUFU.EX2 R15, R37 ;  /* 0x00000025000f7308 */ /* 0x000be20000000800 */
[----:B----4-:R-:W-:-:S04]  /*0fb0*/  FADD R45, R19, R36 ;  /* 0x00000024132d7221 */ /* 0x010fc80000000000 */
[----:B0-----:R-:W-:-:S03]  /*0fc0*/  FADD R45, R23, R45 ;  /* 0x0000002d172d7221 */ /* 0x001fc60000000000 */
[----:B------:R-:W-:Y:S01]  /*0fd0*/  MUFU.EX2 R38, R38 ;  /* 0x0000002600267308 */ /* 0x000fe20000000800 */
[----:B-----5:R-:W-:Y:S01]  /*0fe0*/  FMUL R37, R24, 1.4426950216293334961 ;  /* 0x3fb8aa3b18257820 */ /* 0x020fe20000400000 */
[----:B------:R-:W-:-:S04]  /*0ff0*/  FADD R24, -R17, R12 ;  /* 0x0000000c11187221 */ /* 0x000fc80000000100 */
[----:B------:R-:W-:Y:S01]  /*1000*/  FMUL R39, R24, 1.4426950216293334961 ;  /* 0x3fb8aa3b18277820 */ /* 0x000fe20000400000 */
[----:B------:R-:W-:Y:S01]  /*1010*/  F2FP.BF16.F32.PACK_AB R24, R36, R19 ;  /* 0x000000132418723e */ /* 0x000fe200000010ff */
[----:B------:R0:W-:Y:S01]  /*1020*/  MUFU.EX2 R35, R26 ;  /* 0x0000001a00237308 */ /* 0x0001e20000000800 */
[----:B-1----:R-:W-:-:S07]  /*1030*/  FADD R36, R29, R34 ;  /* 0x000000221d247221 */ /* 0x002fce0000000000 */
[----:B------:R-:W1:Y:S01]  /*1040*/  MUFU.EX2 R21, R21 ;  /* 0x0000001500157308 */ /* 0x000e620000000800 */
[C---:B0-----:R-:W-:Y:S01]  /*1050*/  F2FP.BF16.F32.PACK_AB R26, R44.reuse, R23 ;  /* 0x000000172c1a723e */ /* 0x041fe200000010ff */
[----:B------:R-:W-:Y:S01]  /*1060*/  FMUL R23, R31, 1.4426950216293334961 ;  /* 0x3fb8aa3b1f177820 */ /* 0x000fe20000400000 */
[----:B--2---:R0:W-:Y:S05]  /*1070*/  STS.U16 [R11+UR24+0x800], R20 ;  /* 0x000800140b007988 */ /* 0x0041ea0008000418 */
[----:B------:R-:W2:Y:S01]  /*1080*/  MUFU.EX2 R19, R39 ;  /* 0x0000002700137308 */ /* 0x000ea20000000800 */
[----:B---3--:R-:W-:Y:S01]  /*1090*/  STS.U16 [R11+UR24+0xa00], R22 ;  /* 0x000a00160b007988 */ /* 0x008fe20008000418 */
[----:B------:R3:W-:Y:S06]  /*10a0*/  MEMBAR.ALL.CTA ;  /* 0x0000000000007992 */ /* 0x0007ec0000008000 */
[----:B---3--:R-:W3:Y:S01]  /*10b0*/  FENCE.VIEW.ASYNC.S ;  /* 0x00000000000073c6 */ /* 0x008ee20000000000 */
[----:B------:R4:W5:Y:S01]  /*10c0*/  MUFU.EX2 R30, R27 ;  /* 0x0000001b001e7308 */ /* 0x0009620000000800 */
[----:B0-----:R-:W-:Y:S01]  /*10d0*/  FADD R20, R44, R45 ;  /* 0x0000002d2c147221 */ /* 0x001fe20000000000 */
[-C--:B-1----:R-:W-:Y:S01]  /*10e0*/  FMUL R40, R40, R21.reuse ;  /* 0x0000001528287220 */ /* 0x082fe20000400000 */
[----:B------:R-:W-:-:S02]  /*10f0*/  FMUL R41, R41, R21 ;  /* 0x0000001529297220 */ /* 0x000fc40000400000 */
[----:B------:R-:W-:-:S03]  /*1100*/  FADD R31, R25, R20 ;  /* 0x00000014191f7221 */ /* 0x000fc60000000000 */
[----:B------:R0:W-:Y:S01]  /*1110*/  MUFU.EX2 R12, R37 ;  /* 0x00000025000c7308 */ /* 0x0001e20000000800 */
[----:B----4-:R-:W-:Y:S01]  /*1120*/  FADD R27, R33, R36 ;  /* 0x00000024211b7221 */ /* 0x010fe20000000000 */
[C---:B------:R-:W-:Y:S01]  /*1130*/  FADD R31, R28.reuse, R31 ;  /* 0x0000001f1c1f7221 */ /* 0x040fe20000000000 */
[----:B------:R-:W-:Y:S01]  /*1140*/  F2FP.BF16.F32.PACK_AB R28, R28, R25 ;  /* 0x000000191c1c723e */ /* 0x000fe200000010ff */
[----:B--2---:R-:W-:Y:S01]  /*1150*/  FMUL R42, R42, R19 ;  /* 0x000000132a2a7220 */ /* 0x004fe20000400000 */
[----:B------:R-:W-:Y:S01]  /*1160*/  FADD R20, R38, R27 ;  /* 0x0000001b26147221 */ /* 0x000fe20000000000 */
[----:B------:R-:W-:Y:S01]  /*1170*/  F2FP.BF16.F32.PACK_AB R25, R34, R29 ;  /* 0x0000001d2219723e */ /* 0x000fe200000010ff */
[----:B------:R-:W-:Y:S01]  /*1180*/  FMUL R43, R43, R19 ;  /* 0x000000132b2b7220 */ /* 0x000fe20000400000 */
[----:B------:R-:W1:Y:S01]  /*1190*/  MUFU.EX2 R23, R23 ;  /* 0x0000001700177308 */ /* 0x000e620000000800 */
[----:B0-----:R-:W-:Y:S01]  /*11a0*/  FADD R37, R35, R20 ;  /* 0x0000001423257221 */ /* 0x001fe20000000000 */
[----:B-----5:R-:W-:Y:S01]  /*11b0*/  F2FP.BF16.F32.PACK_AB R29, R30, R35 ;  /* 0x000000231e1d723e */ /* 0x020fe200000010ff */
[----:B------:R-:W-:Y:S01]  /*11c0*/  FADD R20, R32, R31 ;  /* 0x0000001f20147221 */ /* 0x000fe20000000000 */
[----:B------:R-:W-:Y:S01]  /*11d0*/  F2FP.BF16.F32.PACK_AB R27, R38, R33 ;  /* 0x00000021261b723e */ /* 0x000fe200000010ff */
[----:B------:R-:W-:Y:S01]  /*11e0*/  FADD R37, R30, R37 ;  /* 0x000000251e257221 */ /* 0x000fe20000000000 */
[C---:B------:R-:W-:Y:S01]  /*11f0*/  F2FP.BF16.F32.PACK_AB R30, R15.reuse, R32 ;  /* 0x000000200f1e723e */ /* 0x040fe200000010ff */
[----:B------:R-:W-:-:S05]  /*1200*/  FADD R20, R15, R20 ;  /* 0x000000140f147221 */ /* 0x000fca0000000000 */
[----:B---3--:R-:W0:Y:S01]  /*1210*/  SHFL.BFLY PT, R15, R20, 0x2, 0x1f ;  /* 0x0c401f00140f7f89 */ /* 0x008e2200000e0000 */
[----:B-1----:R-:W-:Y:S01]  /*1220*/  F2FP.BF16.F32.PACK_AB R31, R23, R12 ;  /* 0x0000000c171f723e */ /* 0x002fe200000010ff */
[----:B------:R-:W-:Y:S01]  /*1230*/  BAR.SYNC.DEFER_BLOCKING 0x0 ;  /* 0x0000000000007b1d */ /* 0x000fe20000010000 */
[----:B------:R-:W-:-:S04]  /*1240*/  FADD R12, R12, R37 ;  /* 0x000000250c0c7221 */ /* 0x000fc80000000000 */
[----:B------:R-:W-:-:S05]  /*1250*/  FADD R12, R23, R12 ;  /* 0x0000000c170c7221 */ /* 0x000fca0000000000 */
[----:B------:R-:W1:Y:S01]  /*1260*/  SHFL.BFLY PT, R23, R12, 0x2, 0x1f ;  /* 0x0c401f000c177f89 */ /* 0x000e6200000e0000 */
[----:B0-----:R-:W-:-:S05]  /*1270*/  FADD R15, R20, R15 ;  /* 0x0000000f140f7221 */ /* 0x001fca0000000000 */
[----:B------:R-:W0:Y:S01]  /*1280*/  SHFL.BFLY PT, R22, R15, 0x1, 0x1f ;  /* 0x0c201f000f167f89 */ /* 0x000e2200000e0000 */
[----:B------:R-:W-:-:S06]  /*1290*/  WARPGROUP.ARRIVE ;  /* 0x00000000000079c5 */ /* 0x000fcc0000000000 */
[----:B------:R-:W-:Y:S01]  /*12a0*/  HGMMA.64x8x16.F32.BF16 R40, R24, gdesc[UR8], R40 ;  /* 0x0000000818287df0 */ /* 0x000fe20008701828 */
[----:B------:R-:W-:Y:S02]  /*12b0*/  UMOV UR11, URZ ;  /* 0x0000003f000b7c82 */ /* 0x000fe40008000000 */
[----:B------:R-:W-:Y:S01]  /*12c0*/  UIADD3.64 UR10, UR10, -UR12, URZ ;  /* 0x8000000c0a0a7297 */ /* 0x000fe2000fffe03f */
[----:B-1----:R-:W-:Y:S01]  /*12d0*/  FADD R23, R12, R23 ;  /* 0x000000170c177221 */ /* 0x002fe20000000000 */
[----:B------:R-:W-:-:S04]  /*12e0*/  MOV R12, R17 ;  /* 0x00000011000c7202 */ /* 0x000fc80000000f00 */
[----:B------:R-:W1:Y:S01]  /*12f0*/  SHFL.BFLY PT, R32, R23, 0x1, 0x1f ;  /* 0x0c201f0017207f89 */ /* 0x000e6200000e0000 */
[----:B0-----:R-:W-:Y:S01]  /*1300*/  FADD R22, R15, R22 ;  /* 0x000000160f167221 */ /* 0x001fe20000000000 */
[----:B------:R-:W-:-:S03]  /*1310*/  IMAD.MOV.U32 R15, RZ, RZ, R18 ;  /* 0x000000ffff0f7224 */ /* 0x000fc600078e0012 */
[----:B------:R-:W-:Y:S01]  /*1320*/  FFMA R16, R21, R16, R22 ;  /* 0x0000001015107223 */ /* 0x000fe20000000016 */
[----:B-1----:R-:W-:-:S04]  /*1330*/  FADD R32, R23, R32 ;  /* 0x0000002017207221 */ /* 0x002fc80000000000 */
[----:B------:R-:W-:Y:S01]  /*1340*/  FFMA R14, R19, R14, R32 ;  /* 0x0000000e130e7223 */ /* 0x000fe20000000020 */
[----:B------:R-:W-:Y:S03]  /*1350*/  HGMMA.64x8x16.F32.BF16 R40, R28, gdesc[UR8], R40, gsb0 ;  /* 0x000000081c287df0 */ /* 0x000fe60008001828 */
[----:B------:R-:W-:Y:S02]  /*1360*/  WARPGROUP.DEPBAR.LE gsb0, 0x0 ;  /* 0x00008000000079c5 */ /* 0x000fe40000010000 */
[----:B------:R-:W-:Y:S05]  /*1370*/  @!P0 BRA `(.L_x_1) ;  /* 0xfffffff400248947 */ /* 0x000fea000383ffff */
.L_x_0:
[C---:B0-----:R-:W-:Y:S01]  /*1380*/  SHF.L.U32 R2, R0.reuse, 0x6, RZ ;  /* 0x0000000600027819 */ /* 0x041fe200000006ff */
[C---:B------:R-:W-:Y:S01]  /*1390*/  IMAD.SHL.U32 R6, R0.reuse, 0x4, RZ ;  /* 0x0000000400067824 */ /* 0x040fe200078e00ff */
[C---:B------:R-:W-:Y:S01]  /*13a0*/  LOP3.LUT R3, R0.reuse, 0x3f, RZ, 0xc0, !PT ;  /* 0x0000003f00037812 */ /* 0x040fe200078ec0ff */
[----:B------:R-:W-:Y:S01]  /*13b0*/  IMAD.MOV.U32 R13, RZ, RZ, R16 ;  /* 0x000000ffff0d7224 */ /* 0x000fe200078e0010 */
[----:B------:R-:W-:Y:S01]  /*13c0*/  LOP3.LUT R4, R0, 0xc0, RZ, 0xc0, !PT ;  /* 0x000000c000047812 */ /* 0x000fe200078ec0ff */
[----:B------:R-:W-:Y:S01]  /*13d0*/  FMUL R15, R40, 0.25 ;  /* 0x3e800000280f7820 */ /* 0x000fe20000400000 */
[----:B------:R-:W-:Y:S01]  /*13e0*/  LOP3.LUT R2, R2, 0x600, RZ, 0xc0, !PT ;  /* 0x0000060002027812 */ /* 0x000fe200078ec0ff */
[----:B------:R-:W-:Y:S01]  /*13f0*/  BAR.SYNC.DEFER_BLOCKING 0x0 ;  /* 0x0000000000007b1d */ /* 0x000fe20000010000 */
[----:B------:R-:W-:Y:S02]  /*1400*/  ISETP.NE.U32.AND P0, PT, R4, RZ, PT ;  /* 0x000000ff0400720c */ /* 0x000fe40003f05070 */
[C---:B------:R-:W-:Y:S01]  /*1410*/  SHF.L.U32 R7, R0.reuse, 0x5, RZ ;  /* 0x0000000500077819 */ /* 0x040fe200000006ff */
[----:B------:R-:W-:Y:S01]  /*1420*/  IMAD R4, R3, 0x4, R2 ;  /* 0x0000000403047824 */ /* 0x000fe200078e0202 */
[C---:B------:R-:W-:Y:S01]  /*1430*/  LOP3.LUT R2, R0.reuse, 0xe0, RZ, 0xc0, !PT ;  /* 0x000000e000027812 */ /* 0x040fe200078ec0ff */
[----:B------:R-:W-:Y:S01]  /*1440*/  ULDC.64 UR4, c[0x0][0x270] ;  /* 0x00009c0000047ab9 */ /* 0x000fe20000000a00 */
[----:B------:R-:W-:Y:S01]  /*1450*/  SHF.L.U32 R5, R0, 0x3, RZ ;  /* 0x0000000300057819 */ /* 0x000fe200000006ff */
[----:B------:R-:W-:Y:S01]  /*1460*/  UIMAD UR4, UR7, UR4, URZ ;  /* 0x00000004070472a4 */ /* 0x000fe2000f8e023f */
[----:B------:R-:W-:-:S02]  /*1470*/  SHF.L.U32 R2, R2, 0x1, RZ ;  /* 0x0000000102027819 */ /* 0x000fc400000006ff */
[--C-:B------:R-:W-:Y:S01]  /*1480*/  SHF.R.U32.HI R3, RZ, 0x2, R0.reuse ;  /* 0x00000002ff037819 */ /* 0x100fe20000011600 */
[----:B------:R-:W-:Y:S01]  /*1490*/  USHF.L.U32 UR6, UR4, 0x1, URZ ;  /* 0x0000000104067899 */ /* 0x000fe2000800063f */
[----:B------:R-:W-:Y:S02]  /*14a0*/  LOP3.LUT R7, R2, 0x460, R7, 0x78, !PT ;  /* 0x0000046002077812 */ /* 0x000fe400078e7807 */
[----:B------:R-:W-:Y:S02]  /*14b0*/  LOP3.LUT R5, R5, 0x38, RZ, 0xc0, !PT ;  /* 0x0000003805057812 */ /* 0x000fe400078ec0ff */
[----:B------:R-:W-:Y:S02]  /*14c0*/  LOP3.LUT R6, R6, 0xc0, RZ, 0xc0, !PT ;  /* 0x000000c006067812 */ /* 0x000fe400078ec0ff */
[----:B------:R-:W-:Y:S02]  /*14d0*/  SHF.R.U32.HI R2, RZ, 0x1, R0 ;  /* 0x00000001ff027819 */ /* 0x000fe40000011600 */
[----:B------:R-:W-:Y:S01]  /*14e0*/  LOP3.LUT R3, R4, 0x20, R3, 0x78, !PT ;  /* 0x0000002004037812 */ /* 0x000fe200078e7803 */
[----:B------:R-:W-:Y:S01]  /*14f0*/  FMUL R4, R43, 0.25 ;  /* 0x3e8000002b047820 */ /* 0x000fe20000400000 */
[----:B------:R-:W-:-:S02]  /*1500*/  IADD3 R5, R6, UR24, R5 ;  /* 0x0000001806057c10 */ /* 0x000fc4000fffe005 */
[----:B------:R-:W-:Y:S02]  /*1510*/  LOP3.LUT R2, R2, 0x4, RZ, 0xc0, !PT ;  /* 0x0000000402027812 */ /* 0x000fe400078ec0ff */
[----:B------:R-:W-:Y:S02]  /*1520*/  FSETP.GT.AND P1, PT, |R14|, 8.50705917302346158658e+37, PT ;  /* 0x7e8000000e00780b */ /* 0x000fe40003f24200 */
[C---:B------:R-:W-:Y:S02]  /*1530*/  FSETP.GT.AND P2, PT, |R13|.reuse, 8.50705917302346158658e+37, PT ;  /* 0x7e8000000d00780b */ /* 0x040fe40003f44200 */
[----:B------:R-:W-:Y:S01]  /*1540*/  IADD3 R2, R2, R5, RZ ;  /* 0x0000000502027210 */ /* 0x000fe20007ffe0ff */
[----:B------:R-:W-:Y:S01]  /*1550*/  FMUL R5, R42, 0.25 ;  /* 0x3e8000002a057820 */ /* 0x000fe20000400000 */
[----:B------:R-:W-:Y:S02]  /*1560*/  MOV R6, UR25 ;  /* 0x0000001900067c02 */ /* 0x000fe40008000f00 */
[----:B------:R-:W-:Y:S01]  /*1570*/  FSEL R43, R4, R43, P1 ;  /* 0x0000002b042b7208 */ /* 0x000fe20000800000 */
[C---:B------:R-:W-:Y:S01]  /*1580*/  FMUL R4, R13.reuse, 8388608 ;  /* 0x4b0000000d047820 */ /* 0x040fe20000400000 */
[----:B------:R-:W-:-:S02]  /*1590*/  FSETP.GEU.AND P3, PT, R13, 1.175494350822287508e-38, PT ;  /* 0x008000000d00780b */ /* 0x000fc40003f6e000 */
[----:B------:R-:W-:Y:S02]  /*15a0*/  FSETP.GEU.AND P6, PT, |R13|, 1.175494350822287508e-38, PT ;  /* 0x008000000d00780b */ /* 0x000fe40003fce200 */
[C---:B------:R-:W-:Y:S02]  /*15b0*/  FSETP.GEU.AND P5, PT, |R14|.reuse, 1.175494350822287508e-38, PT ;  /* 0x008000000e00780b */ /* 0x040fe40003fae200 */
[----:B------:R-:W-:Y:S01]  /*15c0*/  LOP3.LUT R3, R3, 0x2, R6, 0xf8, !PT ;  /* 0x0000000203037812 */ /* 0x000fe200078ef806 */
[----:B------:R-:W-:Y:S01]  /*15d0*/  FMUL R6, R41, 0.25 ;  /* 0x3e80000029067820 */ /* 0x000fe20000400000 */
[----:B------:R-:W-:Y:S01]  /*15e0*/  FSEL R42, R5, R42, P1 ;  /* 0x0000002a052a7208 */ /* 0x000fe20000800000 */
[----:B------:R-:W-:Y:S01]  /*15f0*/  FMUL R5, R14, 8388608 ;  /* 0x4b0000000e057820 */ /* 0x000fe20000400000 */
[----:B------:R-:W-:Y:S01]  /*1600*/  FSEL R4, R4, R13, !P3 ;  /* 0x0000000d04047208 */ /* 0x000fe20005800000 */
[----:B------:R-:W-:Y:S01]  /*1610*/  @P2 FMUL R13, R13, 0.25 ;  /* 0x3e8000000d0d2820 */ /* 0x000fe20000400000 */
[----:B------:R-:W-:-:S02]  /*1620*/  FSETP.GEU.AND P4, PT, R14, 1.175494350822287508e-38, PT ;  /* 0x008000000e00780b */ /* 0x000fc40003f8e000 */
[----:B------:R-:W-:Y:S01]  /*1630*/  FSEL R20, R6, R41, P2 ;  /* 0x0000002906147208 */ /* 0x000fe20001000000 */
[----:B------:R-:W-:Y:S01]  /*1640*/  VIADD R6, R4, 0xc0cafb0d ;  /* 0xc0cafb0d04067836 */ /* 0x000fe20000000000 */
[----:B------:R-:W-:Y:S01]  /*1650*/  FSEL R5, R5, R14, !P4 ;  /* 0x0000000e05057208 */ /* 0x000fe20006000000 */
[----:B------:R-:W-:Y:S01]  /*1660*/  @P1 FMUL R14, R14, 0.25 ;  /* 0x3e8000000e0e1820 */ /* 0x000fe20000400000 */
[----:B------:R-:W-:Y:S01]  /*1670*/  @!P6 FMUL R13, R13, 16777216 ;  /* 0x4b8000000d0de820 */ /* 0x000fe20000400000 */
[----:B------:R-:W-:Y:S01]  /*1680*/  MOV R19, 0x3dc6b27f ;  /* 0x3dc6b27f00137802 */ /* 0x000fe20000000f00 */
[----:B------:R-:W-:Y:S01]  /*1690*/  @!P6 FMUL R20, R20, 16777216 ;  /* 0x4b8000001414e820 */ /* 0x000fe20000400000 */
[----:B------:R-:W-:Y:S01]  /*16a0*/  LOP3.LUT R9, R6, 0xff800000, RZ, 0xc0, !PT ;  /* 0xff80000006097812 */ /* 0x000fe200078ec0ff */
[----:B------:R-:W-:Y:S01]  /*16b0*/  @!P5 FMUL R14, R14, 16777216 ;  /* 0x4b8000000e0ed820 */ /* 0x000fe20000400000 */
[----:B------:R-:W-:Y:S01]  /*16c0*/  IADD3 R11, R5, -0x3f3504f3, RZ ;  /* 0xc0cafb0d050b7810 */ /* 0x000fe20007ffe0ff */
[----:B------:R-:W0:Y:S01]  /*16d0*/  MUFU.RCP R13, R13 ;  /* 0x0000000d000d7308 */ /* 0x000e220000001000 */
[-C--:B------:R-:W-:Y:S01]  /*16e0*/  IADD3 R8, R4, -R9.reuse, RZ ;  /* 0x8000000904087210 */ /* 0x080fe20007ffe0ff */
[----:B------:R-:W-:Y:S01]  /*16f0*/  @!P5 FMUL R43, R43, 16777216 ;  /* 0x4b8000002b2bd820 */ /* 0x000fe20000400000 */
[----:B------:R-:W-:Y:S01]  /*1700*/  LOP3.LUT R16, R11, 0xff800000, RZ, 0xc0, !PT ;  /* 0xff8000000b107812 */ /* 0x000fe200078ec0ff */
[----:B------:R-:W-:Y:S01]  /*1710*/  @!P5 FMUL R42, R42, 16777216 ;  /* 0x4b8000002a2ad820 */ /* 0x000fe20000400000 */
[----:B------:R-:W-:Y:S01]  /*1720*/  FSEL R40, R15, R40, P2 ;  /* 0x000000280f287208 */ /* 0x000fe20001000000 */
[----:B------:R-:W-:Y:S01]  /*1730*/  FADD R8, R8, -1 ;  /* 0xbf80000008087421 */ /* 0x000fe20000000000 */
[----:B------:R-:W-:Y:S01]  /*1740*/  FSEL R6, RZ, -23, P3 ;  /* 0xc1b80000ff067808 */ /* 0x000fe20001800000 */
[----:B------:R-:W1:Y:S01]  /*1750*/  MUFU.RCP R14, R14 ;  /* 0x0000000e000e7308 */ /* 0x000e620000001000 */
[----:B------:R-:W-:Y:S01]  /*1760*/  I2FP.F32.S32 R9, R9 ;  /* 0x0000000900097245 */ /* 0x000fe20000201400 */
[----:B------:R-:W-:Y:S01]  /*1770*/  FFMA.FTZ R11, R8, R19, -0.16845393180847167969 ;  /* 0xbe2c7f30080b7423 */ /* 0x000fe20000010013 */
[----:B------:R-:W-:Y:S01]  /*1780*/  @!P6 FMUL R40, R40, 16777216 ;  /* 0x4b8000002828e820 */ /* 0x000fe20000400000 */
[----:B------:R-:W-:Y:S01]  /*1790*/  IMAD.IADD R12, R5, 0x1, -R16 ;  /* 0x00000001050c7824 */ /* 0x000fe200078e0a10 */
[----:B------:R-:W-:Y:S01]  /*17a0*/  LOP3.LUT R21, R3, 0x40, RZ, 0x3c, !PT ;  /* 0x0000004003157812 */ /* 0x000fe200078e3cff */
[----:B------:R-:W-:Y:S01]  /*17b0*/  FFMA.FTZ R11, R8, R11, 0.1716887056827545166 ;  /* 0x3e2fcf2a080b7423 */ /* 0x000fe2000001000b */
[----:B------:R-:W-:Y:S01]  /*17c0*/  FFMA.FTZ R6, R9, 1.1920928955078125e-07, R6 ;  /* 0x3400000009067823 */ /* 0x000fe20000010006 */
[----:B------:R-:W-:Y:S01]  /*17d0*/  FADD R9, R12, -1 ;  /* 0xbf8000000c097421 */ /* 0x000fe20000000000 */
[C---:B0-----:R-:W-:Y:S01]  /*17e0*/  FMUL R15, R13.reuse, R20 ;  /* 0x000000140d0f7220 */ /* 0x041fe20000400000 */
[C---:B------:R-:W-:Y:S01]  /*17f0*/  FFMA.FTZ R11, R8.reuse, R11, -0.17900948226451873779 ;  /* 0xbe374e43080b7423 */ /* 0x040fe2000001000b */
[----:B------:R-:W-:Y:S01]  /*1800*/  FMUL R40, R13, R40 ;  /* 0x000000280d287220 */ /* 0x000fe20000400000 */
[----:B------:R-:W-:Y:S01]  /*1810*/  I2FP.F32.S32 R13, R16 ;  /* 0x00000010000d7245 */ /* 0x000fe20000201400 */
[----:B------:R-:W-:Y:S01]  /*1820*/  FFMA.FTZ R12, R9, R19, -0.16845393180847167969 ;  /* 0xbe2c7f30090c7423 */ /* 0x000fe20000010013 */
[----:B------:R-:W-:Y:S01]  /*1830*/  LOP3.LUT R16, R7, 0x1c, R0, 0xf8, !PT ;  /* 0x0000001c07107812 */ /* 0x000fe200078ef800 */
[----:B------:R-:W-:Y:S01]  /*1840*/  FFMA.FTZ R11, R8, R11, 0.20512372255325317383 ;  /* 0x3e520bf4080b7423 */ /* 0x000fe2000001000b */
[----:B------:R-:W-:Y:S01]  /*1850*/  F2FP.BF16.F32.PACK_AB R15, R15, R40 ;  /* 0x000000280f0f723e */ /* 0x000fe200000010ff */
[C---:B-1----:R-:W-:Y:S01]  /*1860*/  FMUL R43, R14.reuse, R43 ;  /* 0x0000002b0e2b7220 */ /* 0x042fe20000400000 */
[----:B------:R-:W-:Y:S01]  /*1870*/  FMUL R42, R14, R42 ;  /* 0x0000002a0e2a7220 */ /* 0x000fe20000400000 */
[----:B------:R-:W-:Y:S01]  /*1880*/  LOP3.LUT R19, R16, 0x20, RZ, 0x3c, !PT ;  /* 0x0000002010137812 */ /* 0x000fe200078e3cff */
[C---:B------:R-:W-:Y:S01]  /*1890*/  FFMA.FTZ R11, R8.reuse, R11, -0.24046532809734344482 ;  /* 0xbe763c8b080b7423 */ /* 0x040fe2000001000b */
[----:B------:R0:W-:Y:S01]  /*18a0*/  STS [R16+UR24], R15 ;  /* 0x0000000f10007988 */ /* 0x0001e20008000818 */
[----:B------:R-:W-:Y:S01]  /*18b0*/  FFMA.FTZ R20, R9, R12, 0.1716887056827545166 ;  /* 0x3e2fcf2a09147423 */ /* 0x000fe2000001000c */
[----:B------:R-:W-:Y:S01]  /*18c0*/  F2FP.BF16.F32.PACK_AB R42, R43, R42 ;  /* 0x0000002a2b2a723e */ /* 0x000fe200000010ff */
[C---:B------:R-:W-:Y:S01]  /*18d0*/  FFMA.FTZ R11, R8.reuse, R11, 0.28857114911079406738 ;  /* 0x3e93bf99080b7423 */ /* 0x040fe2000001000b */
[----:B------:R-:W1:Y:S01]  /*18e0*/  LDC R7, c[0x0][0x278] ;  /* 0x00009e00ff077b82 */ /* 0x000e620000000800 */
[C---:B------:R-:W-:Y:S01]  /*18f0*/  FFMA.FTZ R20, R9.reuse, R20, -0.17900948226451873779 ;  /* 0xbe374e4309147423 */ /* 0x040fe20000010014 */
[----:B------:R-:W-:Y:S01]  /*1900*/  FSEL R12, RZ, -23, P4 ;  /* 0xc1b80000ff0c7808 */ /* 0x000fe20002000000 */
[----:B------:R-:W-:Y:S01]  /*1910*/  STS [R19+UR24+0x200], R42 ;  /* 0x0002002a13007988 */ /* 0x000fe20008000818 */
[----:B------:R-:W-:Y:S01]  /*1920*/  FFMA.FTZ R11, R8, R11, -0.36067417263984680176 ;  /* 0xbeb8aa49080b7423 */ /* 0x000fe2000001000b */
[----:B------:R-:W-:-:S03]  /*1930*/  FFMA.FTZ R20, R9, R20, 0.20512372255325317383 ;  /* 0x3e520bf409147423 */ /* 0x000fc60000010014 */
[----:B------:R-:W-:Y:S01]  /*1940*/  BAR.SYNC.DEFER_BLOCKING 0x0 ;  /* 0x0000000000007b1d */ /* 0x000fe20000010000 */
[----:B------:R-:W-:Y:S01]  /*1950*/  FFMA.FTZ R11, R8, R11, 0.48089820146560668945 ;  /* 0x3ef6384a080b7423 */ /* 0x000fe2000001000b */
[----:B------:R-:W-:Y:S01]  /*1960*/  FFMA.FTZ R20, R9, R20, -0.24046532809734344482 ;  /* 0xbe763c8b09147423 */ /* 0x000fe20000010014 */
[----:B------:R-:W-:Y:S01]  /*1970*/  FFMA.FTZ R14, R13, 1.1920928955078125e-07, R12 ;  /* 0x340000000d0e7823 */ /* 0x000fe2000001000c */
[----:B------:R-:W-:Y:S01]  /*1980*/  ISETP.GE.U32.AND P2, PT, R4, 0x7f800000, PT ;  /* 0x7f8000000400780c */ /* 0x000fe20003f46070 */
[C---:B------:R-:W-:Y:S01]  /*1990*/  FFMA.FTZ R11, R8.reuse, R11, -0.72134751081466674805 ;  /* 0xbf38aa3b080b7423 */ /* 0x040fe2000001000b */
[C---:B------:R-:W-:Y:S02]  /*19a0*/  FFMA.FTZ R20, R9.reuse, R20, 0.28857114911079406738 ;  /* 0x3e93bf9909147423 */ /* 0x040fe40000010014 */
[----:B------:R-:W2:Y:S01]  /*19b0*/  LDC.64 R12, c[0x0][0x228] ;  /* 0x00008a00ff0c7b82 */ /* 0x000ea20000000a00 */
[----:B0-----:R-:W-:Y:S01]  /*19c0*/  SHF.R.U32.HI R16, RZ, 0x6, R0 ;  /* 0x00000006ff107819 */ /* 0x001fe20000011600 */
[----:B------:R-:W-:Y:S01]  /*19d0*/  FMUL R11, R8, R11 ;  /* 0x0000000b080b7220 */ /* 0x000fe20000400000 */
[----:B------:R-:W-:Y:S01]  /*19e0*/  FFMA.FTZ R20, R9, R20, -0.36067417263984680176 ;  /* 0xbeb8aa4909147423 */ /* 0x000fe20000010014 */
[----:B------:R-:W-:-:S02]  /*19f0*/  ISETP.GE.U32.AND P3, PT, R5, 0x7f800000, PT ;  /* 0x7f8000000500780c */ /* 0x000fc40003f66070 */
[----:B------:R-:W-:Y:S01]  /*1a00*/  FMUL R11, R8, R11 ;  /* 0x0000000b080b7220 */ /* 0x000fe20000400000 */
[C---:B------:R-:W-:Y:S01]  /*1a10*/  FFMA.FTZ R20, R9.reuse, R20, 0.48089820146560668945 ;  /* 0x3ef6384a09147423 */ /* 0x040fe20000010014 */
[----:B------:R-:W-:Y:S02]  /*1a20*/  SGXT.U32 R16, R16, 0x2 ;  /* 0x000000021010781a */ /* 0x000fe40000000000 */
[----:B------:R-:W-:Y:S01]  /*1a30*/  FFMA.FTZ R11, R8, 1.4426950216293334961, R11 ;  /* 0x3fb8aa3b080b7823 */ /* 0x000fe2000001000b */
[C---:B------:R-:W-:Y:S01]  /*1a40*/  FFMA.FTZ R20, R9.reuse, R20, -0.72134751081466674805 ;  /* 0xbf38aa3b09147423 */ /* 0x040fe20000010014 */
[----:B------:R-:W-:Y:S01]  /*1a50*/  @P2 MOV R15, 0x7f800000 ;  /* 0x7f800000000f2802 */ /* 0x000fe20000000f00 */
[----:B-1----:R-:W-:Y:S02]  /*1a60*/  IMAD R16, R16, R7, RZ ;  /* 0x0000000710107224 */ /* 0x002fe400078e02ff */
[----:B------:R-:W-:Y:S01]  /*1a70*/  FADD R11, R6, R11 ;  /* 0x0000000b060b7221 */ /* 0x000fe20000000000 */
[----:B------:R-:W-:Y:S01]  /*1a80*/  FMUL R20, R9, R20 ;  /* 0x0000001409147220 */ /* 0x000fe20000400000 */
[----:B------:R-:W-:Y:S01]  /*1a90*/  IMAD R6, R10, UR5, RZ ;  /* 0x000000050a067c24 */ /* 0x000fe2000f8e02ff */
[----:B------:R-:W0:Y:S01]  /*1aa0*/  LDS.U16 R8, [R3+UR24] ;  /* 0x0000001803087984 */ /* 0x000e220008000400 */
[----:B------:R-:W-:-:S02]  /*1ab0*/  IMAD R22, R7, 0x4, R16 ;  /* 0x0000000407167824 */ /* 0x000fc400078e0210 */
[----:B------:R-:W-:Y:S01]  /*1ac0*/  FMUL R20, R9, R20 ;  /* 0x0000001409147220 */ /* 0x000fe20000400000 */
[C---:B------:R-:W-:Y:S01]  /*1ad0*/  FSETP.NEU.AND P1, PT, R4.reuse, RZ, PT ;  /* 0x000000ff0400720b */ /* 0x040fe20003f2d000 */
[----:B------:R-:W1:Y:S01]  /*1ae0*/  LDS.U16 R25, [R21+UR24] ;  /* 0x0000001815197984 */ /* 0x000e620008000400 */
[----:B------:R-:W-:Y:S01]  /*1af0*/  @P2 FFMA.FTZ R11, R4, R15, +INF ;  /* 0x7f800000040b2423 */ /* 0x000fe2000001000f */
[----:B------:R-:W-:Y:S01]  /*1b00*/  LEA R24, R7, R22, 0x2 ;  /* 0x0000001607187211 */ /* 0x000fe200078e10ff */
[----:B------:R-:W-:Y:S01]  /*1b10*/  FFMA.FTZ R9, R9, 1.4426950216293334961, R20 ;  /* 0x3fb8aa3b09097823 */ /* 0x000fe20000010014 */
[----:B------:R3:W4:Y:S01]  /*1b20*/  LDS.U16 R23, [R3+UR24+0x100] ;  /* 0x0001001803177984 */ /* 0x0007220008000400 */
[----:B------:R-:W-:Y:S01]  /*1b30*/  UIMAD.WIDE UR4, UR4, 0x2, URZ ;  /* 0x00000002040478a5 */ /* 0x000fe2000f8e023f */
[----:B------:R-:W-:Y:S01]  /*1b40*/  @P3 MOV R4, 0x7f800000 ;  /* 0x7f80000000043802 */ /* 0x000fe20000000f00 */
[----:B------:R-:W-:Y:S01]  /*1b50*/  FADD R9, R14, R9 ;  /* 0x000000090e097221 */ /* 0x000fe20000000000 */
[----:B------:R5:W4:Y:S01]  /*1b60*/  LDS.U16 R27, [R21+UR24+0x100] ;  /* 0x00010018151b7984 */ /* 0x000b220008000400 */
[----:B------:R-:W-:-:S02]  /*1b70*/  FSETP.NEU.AND P2, PT, R5, RZ, PT ;  /* 0x000000ff0500720b */ /* 0x000fc40003f4d000 */
[----:B------:R-:W-:Y:S01]  /*1b80*/  @P3 FFMA.FTZ R9, R5, R4, +INF ;  /* 0x7f80000005093423 */ /* 0x000fe20000010004 */
[C---:B---3--:R-:W-:Y:S01]  /*1b90*/  SHF.L.U32 R3, R6.reuse, 0x1, RZ ;  /* 0x0000000106037819 */ /* 0x048fe200000006ff */
[----:B------:R-:W-:Y:S01]  /*1ba0*/  IMAD.HI R6, R6, 0x2, RZ ;  /* 0x0000000206067827 */ /* 0x000fe200078e02ff */
[----:B------:R-:W-:Y:S01]  /*1bb0*/  FSEL R11, R11, -INF , P1 ;  /* 0xff8000000b0b7808 */ /* 0x000fe20000800000 */
[----:B------:R-:W-:Y:S01]  /*1bc0*/  ULDC UR4, c[0x0][0x27c] ;  /* 0x00009f0000047ab9 */ /* 0x000fe20000000800 */
[----:B--2---:R-:W-:Y:S01]  /*1bd0*/  IADD3 R15, P4, P5, R3, UR6, R12 ;  /* 0x00000006030f7c10 */ /* 0x004fe2000fd9e00c */
[----:B------:R-:W-:Y:S01]  /*1be0*/  IMAD R3, R7, 0x4, R24 ;  /* 0x0000000407037824 */ /* 0x000fe200078e0218 */
[----:B------:R-:W-:Y:S01]  /*1bf0*/  SHF.L.U32 R0, R0, 0x1, RZ ;  /* 0x0000000100007819 */ /* 0x000fe200000006ff */
[----:B------:R-:W-:Y:S01]  /*1c00*/  FFMA R18, R11, 0.69314718246459960938, R18 ;  /* 0x3f3172180b127823 */ /* 0x000fe20000000012 */
[----:B------:R-:W-:Y:S01]  /*1c10*/  IADD3.X R5, R6, UR5, R13, P4, P5 ;  /* 0x0000000506057c10 */ /* 0x000fe2000a7ea40d */
[----:B------:R-:W-:Y:S01]  /*1c20*/  UIMAD UR4, UR7, UR4, URZ ;  /* 0x00000004070472a4 */ /* 0x000fe2000f8e023f */
[-C--:B------:R-:W-:Y:S01]  /*1c30*/  LEA R12, P3, R16, R15.reuse, 0x1 ;  /* 0x0000000f100c7211 */ /* 0x080fe200078608ff */
[----:B------:R-:W2:Y:S01]  /*1c40*/  LDC.64 R6, c[0x0][0x230] ;  /* 0x00008c00ff067b82 */ /* 0x000ea20000000a00 */
[-C--:B------:R-:W-:Y:S01]  /*1c50*/  LEA R14, P4, R22, R15.reuse, 0x1 ;  /* 0x0000000f160e7211 */ /* 0x080fe200078808ff */
[----:B------:R-:W-:Y:S01]  /*1c60*/  USHF.L.U32 UR6, UR4, 0x2, URZ ;  /* 0x0000000204067899 */ /* 0x000fe2000800063f */
[-C--:B------:R-:W-:Y:S01]  /*1c70*/  LEA R20, P5, R24, R15.reuse, 0x1 ;  /* 0x0000000f18147211 */ /* 0x080fe200078a08ff */
[----:B------:R-:W-:Y:S01]  /*1c80*/  UIMAD.WIDE UR4, UR4, 0x4, URZ ;  /* 0x00000004040478a5 */ /* 0x000fe2000f8e023f */
[----:B------:R-:W-:-:S02]  /*1c90*/  LEA R4, P6, R3, R15, 0x1 ;  /* 0x0000000f03047211 */ /* 0x000fc400078c08ff */
[-C--:B------:R-:W-:Y:S02]  /*1ca0*/  LEA.HI.X.SX32 R13, R16, R5.reuse, 0x1, P3 ;  /* 0x00000005100d7211 */ /* 0x080fe400018f0eff */
[-C--:B------:R-:W-:Y:S02]  /*1cb0*/  LEA.HI.X.SX32 R15, R22, R5.reuse, 0x1, P4 ;  /* 0x00000005160f7211 */ /* 0x080fe400020f0eff */
[-C--:B-----5:R-:W-:Y:S02]  /*1cc0*/  LEA.HI.X.SX32 R21, R24, R5.reuse, 0x1, P5 ;  /* 0x0000000518157211 */ /* 0x0a0fe400028f0eff */
[----:B------:R-:W-:Y:S01]  /*1cd0*/  LEA.HI.X.SX32 R5, R3, R5, 0x1, P6 ;  /* 0x0000000503057211 */ /* 0x000fe200030f0eff */
[----:B0-----:R0:W-:Y:S01]  /*1ce0*/  STG.E.U16 desc[UR26][R12.64], R8 ;  /* 0x000000080c007986 */ /* 0x0011e2000c10151a */
[----:B------:R-:W-:Y:S02]  /*1cf0*/  FSEL R16, R9, -INF , P2 ;  /* 0xff80000009107808 */ /* 0x000fe40001000000 */
[----:B------:R-:W-:Y:S01]  /*1d00*/  LOP3.LUT R0, R0, 0xf8, RZ, 0xc0, !PT ;  /* 0x000000f800007812 */ /* 0x000fe200078ec0ff */
[----:B-1----:R0:W-:Y:S01]  /*1d10*/  STG.E.U16 desc[UR26][R14.64], R25 ;  /* 0x000000190e007986 */ /* 0x0021e2000c10151a */
[----:B------:R-:W-:Y:S01]  /*1d20*/  SHF.L.U32 R3, R10, 0x2, RZ ;  /* 0x000000020a037819 */ /* 0x000fe200000006ff */
[----:B------:R-:W-:Y:S01]  /*1d30*/  FFMA R19, R16, 0.69314718246459960938, R17 ;  /* 0x3f31721810137823 */ /* 0x000fe20000000011 */
[----:B------:R-:W-:Y:S01]  /*1d40*/  IMAD.HI R10, R10, 0x4, RZ ;  /* 0x000000040a0a7827 */ /* 0x000fe200078e02ff */
[----:B----4-:R0:W-:Y:S01]  /*1d50*/  STG.E.U16 desc[UR26][R20.64], R23 ;  /* 0x0000001714007986 */ /* 0x0101e2000c10151a */
[----:B--2---:R-:W-:-:S03]  /*1d60*/  IADD3 R6, P1, P2, R3, UR6, R6 ;  /* 0x0000000603067c10 */ /* 0x004fc6000fa3e006 */
[----:B------:R0:W-:Y:S01]  /*1d70*/  STG.E.U16 desc[UR26][R4.64], R27 ;  /* 0x0000001b04007986 */ /* 0x0001e2000c10151a */
[----:B------:R-:W-:Y:S01]  /*1d80*/  IADD3.X R7, R10, UR5, R7, P1, P2 ;  /* 0x000000050a077c10 */ /* 0x000fe20008fe4407 */
[----:B------:R-:W-:Y:S06]  /*1d90*/  BAR.SYNC.DEFER_BLOCKING 0x0 ;  /* 0x0000000000007b1d */ /* 0x000fec0000010000 */
[----:B------:R0:W-:Y:S02]  /*1da0*/  STS.64 [R0+UR24], R18 ;  /* 0x0000001200007988 */ /* 0x0001e40008000a18 */
[----:B------:R-:W-:Y:S06]  /*1db0*/  BAR.SYNC.DEFER_BLOCKING 0x0 ;  /* 0x0000000000007b1d */ /* 0x000fec0000010000 */
[----:B------:R-:W-:Y:S05]  /*1dc0*/  @P0 EXIT ;  /* 0x000000000000094d */ /* 0x000fea0003800000 */
[----:B------:R-:W1:Y:S04]  /*1dd0*/  LDS R3, [R2] ;  /* 0x0000000002037984 */ /* 0x000e680000000800 */
[----:B-1----:R-:W-:Y:S01]  /*1de0*/  STG.E desc[UR26][R6.64], R3 ;  /* 0x0000000306007986 */ /* 0x002fe2000c10191a */
[----:B------:R-:W-:Y:S05]  /*1df0*/  EXIT ;  /* 0x000000000000794d */ /* 0x000fea0003800000 */
.L_x_2:
[----:B------:R-:W-:-:S00]  /*1e00*/  BRA `(.L_x_2) ;  /* 0xfffffffc00fc7947 */ /* 0x000fc0000383ffff */
[----:B------:R-:W-:-:S00]  /*1e10*/  NOP ;  /* 0x0000000000007918 */ /* 0x000fc00000000000 */
        /* <DEDUP_REMOVED lines=14> */
.L_x_3:


//--------------------- .nv.global.init           --------------------------
	.section	.nv.global.init,"aw",@progbits
.nv.global.init:
	.type		_$_str,@object
	.size		_$_str,(.L_0 - _$_str)
_$_str:
        /*0000*/ 	.byte	0x5f, 0x5f, 0x43, 0x55, 0x44, 0x41, 0x5f, 0x46, 0x54, 0x5a, 0x00
.L_0:


//--------------------- .nv.shared.attn_fwd       --------------------------
	.section	.nv.shared.attn_fwd,"aw",@nobits
	.sectionflags	@""
	.align	16
	.zero		1024


//--------------------- .nv.shared.reserved.0     --------------------------
	.section	.nv.shared.reserved.0,"aw",@nobits
	.weak		__nv_reservedSMEM_offset_0_alias
	.size		__nv_reservedSMEM_offset_0_alias, 0, 0
	.other		__nv_reservedSMEM_offset_0_alias,@"STO_CUDA_RESERVED_SHARED STV_DEFAULT"
__nv_reservedSMEM_offset_0_alias:
	.zero		0


//--------------------- .nv.constant0.attn_fwd    --------------------------
	.section	.nv.constant0.attn_fwd,"a",@progbits
	.sectionflags	@""
	.align	4
.nv.constant0.attn_fwd:
	.zero		664


//--------------------- SYMBOLS --------------------------

	.type		.nv.reservedSmem.offset0,@object
	.size		.nv.reservedSmem.offset0,0x4
